//
// Generated by NVIDIA NVVM Compiler
//
// Compiler Build ID: CL-36424714
// Cuda compilation tools, release 13.0, V13.0.88
// Based on NVVM 20.0.0
//

.version 9.0
.target sm_100
.address_size 64

	// .globl	calculate_cut_val
.extern .shared .align 16 .b8 shared_cut[];
.extern .shared .align 16 .b8 shared_energy[];

.visible .entry calculate_cut_val(
	.param .u32 calculate_cut_val_param_0,
	.param .u64 .ptr .align 1 calculate_cut_val_param_1,
	.param .u64 .ptr .align 1 calculate_cut_val_param_2,
	.param .u64 .ptr .align 1 calculate_cut_val_param_3
)
{
	.reg .pred 	%p<21>;
	.reg .b16 	%rs<32>;
	.reg .b32 	%r<128>;
	.reg .b32 	%f<186>;
	.reg .b64 	%rd<30>;

	ld.param.u32 	%r53, [calculate_cut_val_param_0];
	ld.param.u64 	%rd7, [calculate_cut_val_param_1];
	ld.param.u64 	%rd8, [calculate_cut_val_param_2];
	cvta.to.global.u64 	%rd1, %rd8;
	cvta.to.global.u64 	%rd2, %rd7;
	mov.u32 	%r54, %ctaid.y;
	mov.u32 	%r1, %ntid.y;
	mul.lo.s32 	%r2, %r54, %r1;
	mov.u32 	%r3, %tid.y;
	add.s32 	%r114, %r2, %r3;
	mov.u32 	%r55, %nctaid.y;
	mul.lo.s32 	%r5, %r1, %r55;
	shl.b32 	%r56, %r3, 2;
	mov.u32 	%r57, shared_cut;
	add.s32 	%r6, %r57, %r56;
	mov.b32 	%r58, 0;
	st.shared.u32 	[%r6], %r58;
	setp.ge.s32 	%p1, %r114, %r53;
	@%p1 bra 	$L__BB0_17;
	not.b32 	%r60, %r2;
	add.s32 	%r61, %r53, %r60;
	sub.s32 	%r7, %r61, %r3;
	neg.s32 	%r8, %r5;
	add.s32 	%r9, %r53, 1;
	mov.b32 	%r113, 0;
	mov.b16 	%rs30, 0;
	mov.f32 	%f175, 0f00000000;
	cvt.u16.u32 	%rs16, %r8;
	mov.u16 	%rs31, %rs30;
$L__BB0_2:
	mad.lo.s32 	%r12, %r113, %r8, %r7;
	add.s32 	%r119, %r114, 1;
	setp.ge.s32 	%p2, %r119, %r53;
	@%p2 bra 	$L__BB0_16;
	add.s32 	%r62, %r12, -1;
	mul.lo.s32 	%r14, %r114, %r53;
	mul.wide.u32 	%rd9, %r114, 4;
	add.s64 	%rd10, %rd1, %rd9;
	ld.global.u32 	%r15, [%rd10];
	setp.lt.u32 	%p3, %r62, 7;
	@%p3 bra 	$L__BB0_7;
	and.b32  	%r63, %r12, -8;
	neg.s32 	%r116, %r63;
	mad.lo.s32 	%r115, %r9, %r114, 1;
	add.s64 	%rd29, %rd10, 16;
	mov.u32 	%r117, %r114;
$L__BB0_5:
	.pragma "nounroll";
	cvt.s64.s32 	%rd13, %r115;
	add.s64 	%rd14, %rd2, %rd13;
	ld.global.s8 	%rs8, [%rd14];
	cvt.rn.f32.s16 	%f30, %rs8;
	ld.global.u32 	%r64, [%rd29+-12];
	mul.lo.s32 	%r65, %r64, %r15;
	cvt.rn.f32.s32 	%f31, %r65;
	mov.f32 	%f32, 0f3F800000;
	sub.f32 	%f33, %f32, %f31;
	mul.f32 	%f34, %f33, %f30;
	sub.f32 	%f35, %f175, %f34;
	ld.global.s8 	%rs9, [%rd14+1];
	cvt.rn.f32.s16 	%f36, %rs9;
	ld.global.u32 	%r66, [%rd29+-8];
	mul.lo.s32 	%r67, %r66, %r15;
	cvt.rn.f32.s32 	%f37, %r67;
	sub.f32 	%f38, %f32, %f37;
	mul.f32 	%f39, %f38, %f36;
	sub.f32 	%f40, %f35, %f39;
	ld.global.s8 	%rs10, [%rd14+2];
	cvt.rn.f32.s16 	%f41, %rs10;
	ld.global.u32 	%r68, [%rd29+-4];
	mul.lo.s32 	%r69, %r68, %r15;
	cvt.rn.f32.s32 	%f42, %r69;
	sub.f32 	%f43, %f32, %f42;
	mul.f32 	%f44, %f43, %f41;
	sub.f32 	%f45, %f40, %f44;
	ld.global.s8 	%rs11, [%rd14+3];
	cvt.rn.f32.s16 	%f46, %rs11;
	ld.global.u32 	%r70, [%rd29];
	mul.lo.s32 	%r71, %r70, %r15;
	cvt.rn.f32.s32 	%f47, %r71;
	sub.f32 	%f48, %f32, %f47;
	mul.f32 	%f49, %f48, %f46;
	sub.f32 	%f50, %f45, %f49;
	ld.global.s8 	%rs12, [%rd14+4];
	cvt.rn.f32.s16 	%f51, %rs12;
	ld.global.u32 	%r72, [%rd29+4];
	mul.lo.s32 	%r73, %r72, %r15;
	cvt.rn.f32.s32 	%f52, %r73;
	sub.f32 	%f53, %f32, %f52;
	mul.f32 	%f54, %f53, %f51;
	sub.f32 	%f55, %f50, %f54;
	ld.global.s8 	%rs13, [%rd14+5];
	cvt.rn.f32.s16 	%f56, %rs13;
	ld.global.u32 	%r74, [%rd29+8];
	mul.lo.s32 	%r75, %r74, %r15;
	cvt.rn.f32.s32 	%f57, %r75;
	sub.f32 	%f58, %f32, %f57;
	mul.f32 	%f59, %f58, %f56;
	sub.f32 	%f60, %f55, %f59;
	ld.global.s8 	%rs14, [%rd14+6];
	cvt.rn.f32.s16 	%f61, %rs14;
	ld.global.u32 	%r76, [%rd29+12];
	mul.lo.s32 	%r77, %r76, %r15;
	cvt.rn.f32.s32 	%f62, %r77;
	sub.f32 	%f63, %f32, %f62;
	mul.f32 	%f64, %f63, %f61;
	sub.f32 	%f65, %f60, %f64;
	ld.global.s8 	%rs15, [%rd14+7];
	cvt.rn.f32.s16 	%f66, %rs15;
	ld.global.u32 	%r78, [%rd29+16];
	mul.lo.s32 	%r79, %r78, %r15;
	cvt.rn.f32.s32 	%f67, %r79;
	sub.f32 	%f68, %f32, %f67;
	mul.f32 	%f69, %f68, %f66;
	sub.f32 	%f175, %f65, %f69;
	add.s32 	%r117, %r117, 8;
	add.s32 	%r116, %r116, 8;
	add.s32 	%r115, %r115, 8;
	add.s64 	%rd29, %rd29, 32;
	setp.ne.s32 	%p4, %r116, 0;
	@%p4 bra 	$L__BB0_5;
	add.s32 	%r119, %r117, 1;
$L__BB0_7:
	and.b32  	%r80, %r12, 7;
	setp.eq.s32 	%p5, %r80, 0;
	@%p5 bra 	$L__BB0_15;
	cvt.u16.u32 	%rs17, %r7;
	mad.lo.s16 	%rs18, %rs31, %rs16, %rs17;
	cvt.u32.u16 	%r81, %rs18;
	and.b32  	%r26, %r81, 7;
	add.s32 	%r82, %r26, -1;
	setp.lt.u32 	%p6, %r82, 3;
	@%p6 bra 	$L__BB0_10;
	add.s32 	%r83, %r119, %r14;
	cvt.s64.s32 	%rd15, %r83;
	add.s64 	%rd16, %rd2, %rd15;
	ld.global.s8 	%rs19, [%rd16];
	cvt.rn.f32.s16 	%f71, %rs19;
	mul.wide.u32 	%rd17, %r119, 4;
	add.s64 	%rd18, %rd1, %rd17;
	ld.global.u32 	%r84, [%rd18];
	mul.lo.s32 	%r85, %r84, %r15;
	cvt.rn.f32.s32 	%f72, %r85;
	mov.f32 	%f73, 0f3F800000;
	sub.f32 	%f74, %f73, %f72;
	mul.f32 	%f75, %f74, %f71;
	sub.f32 	%f76, %f175, %f75;
	ld.global.s8 	%rs20, [%rd16+1];
	cvt.rn.f32.s16 	%f77, %rs20;
	ld.global.u32 	%r86, [%rd18+4];
	mul.lo.s32 	%r87, %r86, %r15;
	cvt.rn.f32.s32 	%f78, %r87;
	sub.f32 	%f79, %f73, %f78;
	mul.f32 	%f80, %f79, %f77;
	sub.f32 	%f81, %f76, %f80;
	ld.global.s8 	%rs21, [%rd16+2];
	cvt.rn.f32.s16 	%f82, %rs21;
	ld.global.u32 	%r88, [%rd18+8];
	mul.lo.s32 	%r89, %r88, %r15;
	cvt.rn.f32.s32 	%f83, %r89;
	sub.f32 	%f84, %f73, %f83;
	mul.f32 	%f85, %f84, %f82;
	sub.f32 	%f86, %f81, %f85;
	ld.global.s8 	%rs22, [%rd16+3];
	cvt.rn.f32.s16 	%f87, %rs22;
	ld.global.u32 	%r90, [%rd18+12];
	mul.lo.s32 	%r91, %r90, %r15;
	cvt.rn.f32.s32 	%f88, %r91;
	sub.f32 	%f89, %f73, %f88;
	mul.f32 	%f90, %f89, %f87;
	sub.f32 	%f175, %f86, %f90;
	add.s32 	%r119, %r119, 4;
$L__BB0_10:
	and.b32  	%r92, %r26, 3;
	setp.eq.s32 	%p7, %r92, 0;
	@%p7 bra 	$L__BB0_15;
	mad.lo.s16 	%rs3, %rs30, %rs16, %rs17;
	and.b16  	%rs25, %rs3, 3;
	setp.eq.s16 	%p8, %rs25, 1;
	@%p8 bra 	$L__BB0_13;
	add.s32 	%r93, %r119, %r14;
	cvt.s64.s32 	%rd19, %r93;
	add.s64 	%rd20, %rd2, %rd19;
	ld.global.s8 	%rs26, [%rd20];
	cvt.rn.f32.s16 	%f92, %rs26;
	mul.wide.u32 	%rd21, %r119, 4;
	add.s64 	%rd22, %rd1, %rd21;
	ld.global.u32 	%r94, [%rd22];
	mul.lo.s32 	%r95, %r94, %r15;
	cvt.rn.f32.s32 	%f93, %r95;
	mov.f32 	%f94, 0f3F800000;
	sub.f32 	%f95, %f94, %f93;
	mul.f32 	%f96, %f95, %f92;
	sub.f32 	%f97, %f175, %f96;
	ld.global.s8 	%rs27, [%rd20+1];
	cvt.rn.f32.s16 	%f98, %rs27;
	ld.global.u32 	%r96, [%rd22+4];
	mul.lo.s32 	%r97, %r96, %r15;
	cvt.rn.f32.s32 	%f99, %r97;
	sub.f32 	%f100, %f94, %f99;
	mul.f32 	%f101, %f100, %f98;
	sub.f32 	%f175, %f97, %f101;
	add.s32 	%r119, %r119, 2;
$L__BB0_13:
	and.b16  	%rs28, %rs3, 1;
	setp.eq.b16 	%p9, %rs28, 1;
	not.pred 	%p10, %p9;
	@%p10 bra 	$L__BB0_15;
	add.s32 	%r98, %r119, %r14;
	cvt.s64.s32 	%rd23, %r98;
	add.s64 	%rd24, %rd2, %rd23;
	ld.global.s8 	%rs29, [%rd24];
	cvt.rn.f32.s16 	%f102, %rs29;
	mul.wide.u32 	%rd25, %r119, 4;
	add.s64 	%rd26, %rd1, %rd25;
	ld.global.u32 	%r99, [%rd26];
	mul.lo.s32 	%r100, %r99, %r15;
	cvt.rn.f32.s32 	%f103, %r100;
	mov.f32 	%f104, 0f3F800000;
	sub.f32 	%f105, %f104, %f103;
	mul.f32 	%f106, %f105, %f102;
	sub.f32 	%f175, %f175, %f106;
$L__BB0_15:
	st.shared.f32 	[%r6], %f175;
$L__BB0_16:
	add.s32 	%r114, %r114, %r5;
	setp.lt.s32 	%p11, %r114, %r53;
	add.s32 	%r113, %r113, 1;
	add.s16 	%rs31, %rs31, 1;
	add.s16 	%rs30, %rs30, 1;
	@%p11 bra 	$L__BB0_2;
$L__BB0_17:
	bar.sync 	0;
	setp.ne.s32 	%p12, %r3, 0;
	@%p12 bra 	$L__BB0_31;
	and.b32  	%r33, %r1, 15;
	setp.lt.u32 	%p13, %r1, 16;
	mov.f32 	%f185, 0f00000000;
	mov.b32 	%r124, 0;
	@%p13 bra 	$L__BB0_21;
	and.b32  	%r124, %r1, 2032;
	mov.u32 	%r103, shared_cut;
	add.s32 	%r121, %r103, 32;
	and.b32  	%r104, %r1, -16;
	neg.s32 	%r122, %r104;
	mov.f32 	%f185, 0f00000000;
$L__BB0_20:
	.pragma "nounroll";
	ld.shared.v4.f32 	{%f110, %f111, %f112, %f113}, [%r121+-32];
	fma.rn.f32 	%f114, %f110, 0f3F000000, %f185;
	fma.rn.f32 	%f115, %f111, 0f3F000000, %f114;
	fma.rn.f32 	%f116, %f112, 0f3F000000, %f115;
	fma.rn.f32 	%f117, %f113, 0f3F000000, %f116;
	ld.shared.v4.f32 	{%f118, %f119, %f120, %f121}, [%r121+-16];
	fma.rn.f32 	%f122, %f118, 0f3F000000, %f117;
	fma.rn.f32 	%f123, %f119, 0f3F000000, %f122;
	fma.rn.f32 	%f124, %f120, 0f3F000000, %f123;
	fma.rn.f32 	%f125, %f121, 0f3F000000, %f124;
	ld.shared.v4.f32 	{%f126, %f127, %f128, %f129}, [%r121];
	fma.rn.f32 	%f130, %f126, 0f3F000000, %f125;
	fma.rn.f32 	%f131, %f127, 0f3F000000, %f130;
	fma.rn.f32 	%f132, %f128, 0f3F000000, %f131;
	fma.rn.f32 	%f133, %f129, 0f3F000000, %f132;
	ld.shared.v4.f32 	{%f134, %f135, %f136, %f137}, [%r121+16];
	fma.rn.f32 	%f138, %f134, 0f3F000000, %f133;
	fma.rn.f32 	%f139, %f135, 0f3F000000, %f138;
	fma.rn.f32 	%f140, %f136, 0f3F000000, %f139;
	fma.rn.f32 	%f185, %f137, 0f3F000000, %f140;
	add.s32 	%r122, %r122, 16;
	add.s32 	%r121, %r121, 64;
	setp.ne.s32 	%p14, %r122, 0;
	@%p14 bra 	$L__BB0_20;
$L__BB0_21:
	setp.eq.s32 	%p15, %r33, 0;
	@%p15 bra 	$L__BB0_30;
	and.b32  	%r41, %r1, 7;
	setp.lt.u32 	%p16, %r33, 8;
	@%p16 bra 	$L__BB0_24;
	shl.b32 	%r105, %r124, 2;
	mov.u32 	%r106, shared_cut;
	add.s32 	%r107, %r106, %r105;
	ld.shared.f32 	%f142, [%r107];
	fma.rn.f32 	%f143, %f142, 0f3F000000, %f185;
	ld.shared.f32 	%f144, [%r107+4];
	fma.rn.f32 	%f145, %f144, 0f3F000000, %f143;
	ld.shared.f32 	%f146, [%r107+8];
	fma.rn.f32 	%f147, %f146, 0f3F000000, %f145;
	ld.shared.f32 	%f148, [%r107+12];
	fma.rn.f32 	%f149, %f148, 0f3F000000, %f147;
	ld.shared.f32 	%f150, [%r107+16];
	fma.rn.f32 	%f151, %f150, 0f3F000000, %f149;
	ld.shared.f32 	%f152, [%r107+20];
	fma.rn.f32 	%f153, %f152, 0f3F000000, %f151;
	ld.shared.f32 	%f154, [%r107+24];
	fma.rn.f32 	%f155, %f154, 0f3F000000, %f153;
	ld.shared.f32 	%f156, [%r107+28];
	fma.rn.f32 	%f185, %f156, 0f3F000000, %f155;
	add.s32 	%r124, %r124, 8;
$L__BB0_24:
	setp.eq.s32 	%p17, %r41, 0;
	@%p17 bra 	$L__BB0_30;
	and.b32  	%r44, %r1, 3;
	setp.lt.u32 	%p18, %r41, 4;
	@%p18 bra 	$L__BB0_27;
	shl.b32 	%r108, %r124, 2;
	mov.u32 	%r109, shared_cut;
	add.s32 	%r110, %r109, %r108;
	ld.shared.f32 	%f158, [%r110];
	fma.rn.f32 	%f159, %f158, 0f3F000000, %f185;
	ld.shared.f32 	%f160, [%r110+4];
	fma.rn.f32 	%f161, %f160, 0f3F000000, %f159;
	ld.shared.f32 	%f162, [%r110+8];
	fma.rn.f32 	%f163, %f162, 0f3F000000, %f161;
	ld.shared.f32 	%f164, [%r110+12];
	fma.rn.f32 	%f185, %f164, 0f3F000000, %f163;
	add.s32 	%r124, %r124, 4;
$L__BB0_27:
	setp.eq.s32 	%p19, %r44, 0;
	@%p19 bra 	$L__BB0_30;
	shl.b32 	%r111, %r124, 2;
	mov.u32 	%r112, shared_cut;
	add.s32 	%r127, %r112, %r111;
	neg.s32 	%r126, %r44;
$L__BB0_29:
	.pragma "nounroll";
	ld.shared.f32 	%f165, [%r127];
	fma.rn.f32 	%f185, %f165, 0f3F000000, %f185;
	add.s32 	%r127, %r127, 4;
	add.s32 	%r126, %r126, 1;
	setp.ne.s32 	%p20, %r126, 0;
	@%p20 bra 	$L__BB0_29;
$L__BB0_30:
	ld.param.u64 	%rd28, [calculate_cut_val_param_3];
	cvta.to.global.u64 	%rd27, %rd28;
	atom.global.add.f32 	%f166, [%rd27], %f185;
$L__BB0_31:
	ret;

}
	// .globl	annealing_module
.visible .entry annealing_module(
	.param .u32 annealing_module_param_0,
	.param .f32 annealing_module_param_1,
	.param .u64 .ptr .align 1 annealing_module_param_2,
	.param .u64 .ptr .align 1 annealing_module_param_3,
	.param .u64 .ptr .align 1 annealing_module_param_4,
	.param .u64 .ptr .align 1 annealing_module_param_5,
	.param .u64 .ptr .align 1 annealing_module_param_6,
	.param .u64 .ptr .align 1 annealing_module_param_7,
	.param .u64 .ptr .align 1 annealing_module_param_8,
	.param .u32 annealing_module_param_9
)
{
	.reg .pred 	%p<14>;
	.reg .b16 	%rs<2>;
	.reg .b32 	%r<122>;
	.reg .b32 	%f<104>;
	.reg .b64 	%rd<60>;

	ld.param.u32 	%r18, [annealing_module_param_0];
	ld.param.f32 	%f15, [annealing_module_param_1];
	ld.param.u64 	%rd15, [annealing_module_param_2];
	ld.param.u64 	%rd20, [annealing_module_param_3];
	ld.param.u64 	%rd21, [annealing_module_param_4];
	ld.param.u64 	%rd16, [annealing_module_param_5];
	ld.param.u64 	%rd17, [annealing_module_param_6];
	ld.param.u64 	%rd18, [annealing_module_param_7];
	ld.param.u64 	%rd19, [annealing_module_param_8];
	ld.param.u32 	%r19, [annealing_module_param_9];
	cvta.to.global.u64 	%rd1, %rd20;
	cvta.to.global.u64 	%rd2, %rd21;
	mov.u32 	%r20, %ctaid.y;
	mov.u32 	%r21, %ntid.y;
	mov.u32 	%r22, %tid.y;
	mad.lo.s32 	%r1, %r20, %r21, %r22;
	setp.ge.s32 	%p1, %r1, %r18;
	@%p1 bra 	$L__BB1_15;
	cvta.to.global.u64 	%rd22, %rd19;
	mul.wide.u32 	%rd23, %r1, 4;
	add.s64 	%rd24, %rd22, %rd23;
	ld.global.u32 	%r23, [%rd24];
	rem.s32 	%r24, %r19, %r23;
	setp.ne.s32 	%p2, %r24, 0;
	@%p2 bra 	$L__BB1_15;
	cvt.u64.u32 	%rd25, %r1;
	cvta.to.global.u64 	%rd26, %rd15;
	add.s64 	%rd27, %rd26, %rd25;
	ld.global.s8 	%rs1, [%rd27];
	cvt.rn.f32.s16 	%f103, %rs1;
	bar.sync 	0;
	mul.lo.s32 	%r2, %r1, %r18;
	and.b32  	%r3, %r18, 15;
	setp.lt.u32 	%p3, %r18, 16;
	mov.b32 	%r119, 0;
	@%p3 bra 	$L__BB1_5;
	and.b32  	%r119, %r18, 2147483632;
	neg.s32 	%r117, %r119;
	cvt.u64.u32 	%rd28, %r2;
	add.s64 	%rd29, %rd28, %rd1;
	add.s64 	%rd57, %rd29, 7;
	add.s64 	%rd56, %rd2, 32;
$L__BB1_4:
	.pragma "nounroll";
	ld.global.s8 	%r26, [%rd57+-7];
	ld.global.u32 	%r27, [%rd56+-32];
	mul.lo.s32 	%r28, %r27, %r26;
	cvt.rn.f32.s32 	%f17, %r28;
	add.f32 	%f18, %f103, %f17;
	ld.global.s8 	%r29, [%rd57+-6];
	ld.global.u32 	%r30, [%rd56+-28];
	mul.lo.s32 	%r31, %r30, %r29;
	cvt.rn.f32.s32 	%f19, %r31;
	add.f32 	%f20, %f18, %f19;
	ld.global.s8 	%r32, [%rd57+-5];
	ld.global.u32 	%r33, [%rd56+-24];
	mul.lo.s32 	%r34, %r33, %r32;
	cvt.rn.f32.s32 	%f21, %r34;
	add.f32 	%f22, %f20, %f21;
	ld.global.s8 	%r35, [%rd57+-4];
	ld.global.u32 	%r36, [%rd56+-20];
	mul.lo.s32 	%r37, %r36, %r35;
	cvt.rn.f32.s32 	%f23, %r37;
	add.f32 	%f24, %f22, %f23;
	ld.global.s8 	%r38, [%rd57+-3];
	ld.global.u32 	%r39, [%rd56+-16];
	mul.lo.s32 	%r40, %r39, %r38;
	cvt.rn.f32.s32 	%f25, %r40;
	add.f32 	%f26, %f24, %f25;
	ld.global.s8 	%r41, [%rd57+-2];
	ld.global.u32 	%r42, [%rd56+-12];
	mul.lo.s32 	%r43, %r42, %r41;
	cvt.rn.f32.s32 	%f27, %r43;
	add.f32 	%f28, %f26, %f27;
	ld.global.s8 	%r44, [%rd57+-1];
	ld.global.u32 	%r45, [%rd56+-8];
	mul.lo.s32 	%r46, %r45, %r44;
	cvt.rn.f32.s32 	%f29, %r46;
	add.f32 	%f30, %f28, %f29;
	ld.global.s8 	%r47, [%rd57];
	ld.global.u32 	%r48, [%rd56+-4];
	mul.lo.s32 	%r49, %r48, %r47;
	cvt.rn.f32.s32 	%f31, %r49;
	add.f32 	%f32, %f30, %f31;
	ld.global.s8 	%r50, [%rd57+1];
	ld.global.u32 	%r51, [%rd56];
	mul.lo.s32 	%r52, %r51, %r50;
	cvt.rn.f32.s32 	%f33, %r52;
	add.f32 	%f34, %f32, %f33;
	ld.global.s8 	%r53, [%rd57+2];
	ld.global.u32 	%r54, [%rd56+4];
	mul.lo.s32 	%r55, %r54, %r53;
	cvt.rn.f32.s32 	%f35, %r55;
	add.f32 	%f36, %f34, %f35;
	ld.global.s8 	%r56, [%rd57+3];
	ld.global.u32 	%r57, [%rd56+8];
	mul.lo.s32 	%r58, %r57, %r56;
	cvt.rn.f32.s32 	%f37, %r58;
	add.f32 	%f38, %f36, %f37;
	ld.global.s8 	%r59, [%rd57+4];
	ld.global.u32 	%r60, [%rd56+12];
	mul.lo.s32 	%r61, %r60, %r59;
	cvt.rn.f32.s32 	%f39, %r61;
	add.f32 	%f40, %f38, %f39;
	ld.global.s8 	%r62, [%rd57+5];
	ld.global.u32 	%r63, [%rd56+16];
	mul.lo.s32 	%r64, %r63, %r62;
	cvt.rn.f32.s32 	%f41, %r64;
	add.f32 	%f42, %f40, %f41;
	ld.global.s8 	%r65, [%rd57+6];
	ld.global.u32 	%r66, [%rd56+20];
	mul.lo.s32 	%r67, %r66, %r65;
	cvt.rn.f32.s32 	%f43, %r67;
	add.f32 	%f44, %f42, %f43;
	ld.global.s8 	%r68, [%rd57+7];
	ld.global.u32 	%r69, [%rd56+24];
	mul.lo.s32 	%r70, %r69, %r68;
	cvt.rn.f32.s32 	%f45, %r70;
	add.f32 	%f46, %f44, %f45;
	ld.global.s8 	%r71, [%rd57+8];
	ld.global.u32 	%r72, [%rd56+28];
	mul.lo.s32 	%r73, %r72, %r71;
	cvt.rn.f32.s32 	%f47, %r73;
	add.f32 	%f103, %f46, %f47;
	add.s32 	%r117, %r117, 16;
	add.s64 	%rd57, %rd57, 16;
	add.s64 	%rd56, %rd56, 64;
	setp.ne.s32 	%p4, %r117, 0;
	@%p4 bra 	$L__BB1_4;
$L__BB1_5:
	setp.eq.s32 	%p5, %r3, 0;
	@%p5 bra 	$L__BB1_14;
	and.b32  	%r9, %r18, 7;
	setp.lt.u32 	%p6, %r3, 8;
	@%p6 bra 	$L__BB1_8;
	add.s32 	%r74, %r119, %r2;
	cvt.u64.u32 	%rd30, %r74;
	add.s64 	%rd31, %rd1, %rd30;
	ld.global.s8 	%r75, [%rd31];
	cvt.u64.u32 	%rd32, %r119;
	mul.wide.u32 	%rd33, %r119, 4;
	add.s64 	%rd34, %rd2, %rd33;
	ld.global.u32 	%r76, [%rd34];
	mul.lo.s32 	%r77, %r76, %r75;
	cvt.rn.f32.s32 	%f49, %r77;
	add.f32 	%f50, %f103, %f49;
	cvt.u64.u32 	%rd35, %r2;
	add.s64 	%rd36, %rd32, %rd35;
	add.s64 	%rd37, %rd1, %rd36;
	ld.global.s8 	%r78, [%rd37+1];
	ld.global.u32 	%r79, [%rd34+4];
	mul.lo.s32 	%r80, %r79, %r78;
	cvt.rn.f32.s32 	%f51, %r80;
	add.f32 	%f52, %f50, %f51;
	ld.global.s8 	%r81, [%rd37+2];
	ld.global.u32 	%r82, [%rd34+8];
	mul.lo.s32 	%r83, %r82, %r81;
	cvt.rn.f32.s32 	%f53, %r83;
	add.f32 	%f54, %f52, %f53;
	ld.global.s8 	%r84, [%rd37+3];
	ld.global.u32 	%r85, [%rd34+12];
	mul.lo.s32 	%r86, %r85, %r84;
	cvt.rn.f32.s32 	%f55, %r86;
	add.f32 	%f56, %f54, %f55;
	ld.global.s8 	%r87, [%rd37+4];
	ld.global.u32 	%r88, [%rd34+16];
	mul.lo.s32 	%r89, %r88, %r87;
	cvt.rn.f32.s32 	%f57, %r89;
	add.f32 	%f58, %f56, %f57;
	ld.global.s8 	%r90, [%rd37+5];
	ld.global.u32 	%r91, [%rd34+20];
	mul.lo.s32 	%r92, %r91, %r90;
	cvt.rn.f32.s32 	%f59, %r92;
	add.f32 	%f60, %f58, %f59;
	ld.global.s8 	%r93, [%rd37+6];
	ld.global.u32 	%r94, [%rd34+24];
	mul.lo.s32 	%r95, %r94, %r93;
	cvt.rn.f32.s32 	%f61, %r95;
	add.f32 	%f62, %f60, %f61;
	ld.global.s8 	%r96, [%rd37+7];
	ld.global.u32 	%r97, [%rd34+28];
	mul.lo.s32 	%r98, %r97, %r96;
	cvt.rn.f32.s32 	%f63, %r98;
	add.f32 	%f103, %f62, %f63;
	add.s32 	%r119, %r119, 8;
$L__BB1_8:
	setp.eq.s32 	%p7, %r9, 0;
	@%p7 bra 	$L__BB1_14;
	and.b32  	%r12, %r18, 3;
	setp.lt.u32 	%p8, %r9, 4;
	@%p8 bra 	$L__BB1_11;
	add.s32 	%r99, %r119, %r2;
	cvt.u64.u32 	%rd38, %r99;
	add.s64 	%rd39, %rd1, %rd38;
	ld.global.s8 	%r100, [%rd39];
	cvt.u64.u32 	%rd40, %r119;
	mul.wide.u32 	%rd41, %r119, 4;
	add.s64 	%rd42, %rd2, %rd41;
	ld.global.u32 	%r101, [%rd42];
	mul.lo.s32 	%r102, %r101, %r100;
	cvt.rn.f32.s32 	%f65, %r102;
	add.f32 	%f66, %f103, %f65;
	cvt.u64.u32 	%rd43, %r2;
	add.s64 	%rd44, %rd40, %rd43;
	add.s64 	%rd45, %rd1, %rd44;
	ld.global.s8 	%r103, [%rd45+1];
	ld.global.u32 	%r104, [%rd42+4];
	mul.lo.s32 	%r105, %r104, %r103;
	cvt.rn.f32.s32 	%f67, %r105;
	add.f32 	%f68, %f66, %f67;
	ld.global.s8 	%r106, [%rd45+2];
	ld.global.u32 	%r107, [%rd42+8];
	mul.lo.s32 	%r108, %r107, %r106;
	cvt.rn.f32.s32 	%f69, %r108;
	add.f32 	%f70, %f68, %f69;
	ld.global.s8 	%r109, [%rd45+3];
	ld.global.u32 	%r110, [%rd42+12];
	mul.lo.s32 	%r111, %r110, %r109;
	cvt.rn.f32.s32 	%f71, %r111;
	add.f32 	%f103, %f70, %f71;
	add.s32 	%r119, %r119, 4;
$L__BB1_11:
	setp.eq.s32 	%p9, %r12, 0;
	@%p9 bra 	$L__BB1_14;
	mul.wide.u32 	%rd46, %r119, 4;
	add.s64 	%rd59, %rd2, %rd46;
	add.s32 	%r112, %r119, %r2;
	cvt.u64.u32 	%rd47, %r112;
	add.s64 	%rd58, %rd1, %rd47;
	neg.s32 	%r121, %r12;
$L__BB1_13:
	.pragma "nounroll";
	ld.global.s8 	%r113, [%rd58];
	ld.global.u32 	%r114, [%rd59];
	mul.lo.s32 	%r115, %r114, %r113;
	cvt.rn.f32.s32 	%f72, %r115;
	add.f32 	%f103, %f103, %f72;
	add.s64 	%rd59, %rd59, 4;
	add.s64 	%rd58, %rd58, 1;
	add.s32 	%r121, %r121, 1;
	setp.ne.s32 	%p10, %r121, 0;
	@%p10 bra 	$L__BB1_13;
$L__BB1_14:
	cvta.to.global.u64 	%rd48, %rd17;
	add.s64 	%rd50, %rd48, %rd23;
	ld.global.f32 	%f73, [%rd50];
	mul.f32 	%f74, %f15, %f73;
	cvta.to.global.u64 	%rd51, %rd18;
	add.s64 	%rd52, %rd51, %rd23;
	ld.global.f32 	%f75, [%rd52];
	add.f32 	%f76, %f103, %f75;
	mul.f32 	%f77, %f74, %f76;
	abs.f32 	%f78, %f77;
	mul.f32 	%f79, %f78, 0f4038AA3B;
	ex2.approx.ftz.f32 	%f80, %f79;
	add.f32 	%f81, %f80, 0f3F800000;
	rcp.approx.ftz.f32 	%f82, %f81;
	fma.rn.f32 	%f83, %f82, 0fC0000000, 0f3F800000;
	setp.ge.f32 	%p11, %f78, 0f41102CB4;
	selp.f32 	%f84, 0f3F800000, %f83, %p11;
	copysign.f32 	%f85, %f77, %f84;
	mul.f32 	%f86, %f77, %f77;
	fma.rn.f32 	%f87, %f86, 0f3C80F082, 0fBD563CAE;
	fma.rn.f32 	%f88, %f87, %f86, 0f3E085941;
	fma.rn.f32 	%f89, %f88, %f86, 0fBEAAA9ED;
	fma.rn.f32 	%f90, %f89, %f86, 0f00000000;
	fma.rn.f32 	%f91, %f90, %f77, %f77;
	setp.ge.f32 	%p12, %f78, 0f3F19999A;
	selp.f32 	%f92, %f85, %f91, %p12;
	cvta.to.global.u64 	%rd53, %rd16;
	add.s64 	%rd54, %rd53, %rd23;
	ld.global.f32 	%f93, [%rd54];
	add.f32 	%f94, %f93, %f92;
	setp.gt.f32 	%p13, %f94, 0f00000000;
	selp.b32 	%r116, 1, -1, %p13;
	add.s64 	%rd55, %rd2, %rd23;
	st.global.u32 	[%rd55], %r116;
	bar.sync 	0;
$L__BB1_15:
	ret;

}
	// .globl	population_migration
.visible .entry population_migration(
	.param .u32 population_migration_param_0,
	.param .u64 .ptr .align 1 population_migration_param_1,
	.param .u64 .ptr .align 1 population_migration_param_2,
	.param .u64 .ptr .align 1 population_migration_param_3,
	.param .u32 population_migration_param_4
)
{
	.reg .pred 	%p<2>;
	.reg .b32 	%r<9>;
	.reg .b64 	%rd<8>;

	ld.param.u32 	%r2, [population_migration_param_0];
	ld.param.u64 	%rd1, [population_migration_param_1];
	ld.param.u64 	%rd2, [population_migration_param_2];
	ld.param.u32 	%r3, [population_migration_param_4];
	mov.u32 	%r4, %ctaid.y;
	mov.u32 	%r5, %ntid.y;
	mov.u32 	%r6, %tid.y;
	mad.lo.s32 	%r1, %r4, %r5, %r6;
	min.s32 	%r7, %r2, %r3;
	setp.le.s32 	%p1, %r7, %r1;
	@%p1 bra 	$L__BB2_2;
	cvta.to.global.u64 	%rd3, %rd1;
	cvta.to.global.u64 	%rd4, %rd2;
	mul.wide.u32 	%rd5, %r1, 4;
	add.s64 	%rd6, %rd3, %rd5;
	ld.global.u32 	%r8, [%rd6];
	add.s64 	%rd7, %rd4, %rd5;
	st.global.u32 	[%rd7], %r8;
$L__BB2_2:
	ret;

}
	// .globl	evaluate_population_fitness
.visible .entry evaluate_population_fitness(
	.param .u32 evaluate_population_fitness_param_0,
	.param .u64 .ptr .align 1 evaluate_population_fitness_param_1,
	.param .u64 .ptr .align 1 evaluate_population_fitness_param_2,
	.param .u64 .ptr .align 1 evaluate_population_fitness_param_3
)
{
	.reg .pred 	%p<31>;
	.reg .b32 	%r<238>;
	.reg .b32 	%f<193>;
	.reg .b64 	%rd<53>;

	ld.param.u32 	%r62, [evaluate_population_fitness_param_0];
	ld.param.u64 	%rd13, [evaluate_population_fitness_param_1];
	ld.param.u64 	%rd14, [evaluate_population_fitness_param_2];
	ld.param.u64 	%rd12, [evaluate_population_fitness_param_3];
	cvta.to.global.u64 	%rd1, %rd14;
	cvta.to.global.u64 	%rd2, %rd13;
	mov.u32 	%r63, %ctaid.y;
	mov.u32 	%r1, %ntid.y;
	mov.u32 	%r2, %tid.y;
	mad.lo.s32 	%r3, %r63, %r1, %r2;
	shl.b32 	%r64, %r2, 2;
	mov.u32 	%r65, shared_energy;
	add.s32 	%r4, %r65, %r64;
	mov.b32 	%r66, 0;
	st.shared.u32 	[%r4], %r66;
	setp.ge.s32 	%p1, %r3, %r62;
	@%p1 bra 	$L__BB3_31;
	setp.eq.s32 	%p2, %r3, 0;
	mul.wide.u32 	%rd15, %r3, 4;
	add.s64 	%rd3, %rd1, %rd15;
	mov.b32 	%r228, 0;
	mov.f32 	%f172, 0f00000000;
	@%p2 bra 	$L__BB3_14;
	mul.lo.s32 	%r5, %r3, %r62;
	ld.global.u32 	%r6, [%rd3];
	min.u32 	%r228, %r3, %r62;
	and.b32  	%r8, %r228, 7;
	setp.lt.u32 	%p3, %r228, 8;
	mov.b32 	%r221, 0;
	mov.f32 	%f172, 0f00000000;
	@%p3 bra 	$L__BB3_5;
	and.b32  	%r221, %r228, 268435448;
	and.b32  	%r69, %r228, -8;
	neg.s32 	%r219, %r69;
	add.s64 	%rd4, %rd2, 3;
	add.s64 	%rd51, %rd1, 16;
	mov.f32 	%f172, 0f00000000;
	mov.u32 	%r218, %r5;
$L__BB3_4:
	.pragma "nounroll";
	cvt.s64.s32 	%rd16, %r218;
	add.s64 	%rd17, %rd4, %rd16;
	ld.global.s8 	%r70, [%rd17+-3];
	mul.lo.s32 	%r71, %r6, %r70;
	ld.global.u32 	%r72, [%rd51+-16];
	mul.lo.s32 	%r73, %r71, %r72;
	cvt.rn.f32.s32 	%f46, %r73;
	add.f32 	%f47, %f172, %f46;
	ld.global.s8 	%r74, [%rd17+-2];
	mul.lo.s32 	%r75, %r6, %r74;
	ld.global.u32 	%r76, [%rd51+-12];
	mul.lo.s32 	%r77, %r75, %r76;
	cvt.rn.f32.s32 	%f48, %r77;
	add.f32 	%f49, %f47, %f48;
	ld.global.s8 	%r78, [%rd17+-1];
	mul.lo.s32 	%r79, %r6, %r78;
	ld.global.u32 	%r80, [%rd51+-8];
	mul.lo.s32 	%r81, %r79, %r80;
	cvt.rn.f32.s32 	%f50, %r81;
	add.f32 	%f51, %f49, %f50;
	ld.global.s8 	%r82, [%rd17];
	mul.lo.s32 	%r83, %r6, %r82;
	ld.global.u32 	%r84, [%rd51+-4];
	mul.lo.s32 	%r85, %r83, %r84;
	cvt.rn.f32.s32 	%f52, %r85;
	add.f32 	%f53, %f51, %f52;
	ld.global.s8 	%r86, [%rd17+1];
	mul.lo.s32 	%r87, %r6, %r86;
	ld.global.u32 	%r88, [%rd51];
	mul.lo.s32 	%r89, %r87, %r88;
	cvt.rn.f32.s32 	%f54, %r89;
	add.f32 	%f55, %f53, %f54;
	ld.global.s8 	%r90, [%rd17+2];
	mul.lo.s32 	%r91, %r6, %r90;
	ld.global.u32 	%r92, [%rd51+4];
	mul.lo.s32 	%r93, %r91, %r92;
	cvt.rn.f32.s32 	%f56, %r93;
	add.f32 	%f57, %f55, %f56;
	ld.global.s8 	%r94, [%rd17+3];
	mul.lo.s32 	%r95, %r6, %r94;
	ld.global.u32 	%r96, [%rd51+8];
	mul.lo.s32 	%r97, %r95, %r96;
	cvt.rn.f32.s32 	%f58, %r97;
	add.f32 	%f59, %f57, %f58;
	ld.global.s8 	%r98, [%rd17+4];
	mul.lo.s32 	%r99, %r6, %r98;
	ld.global.u32 	%r100, [%rd51+12];
	mul.lo.s32 	%r101, %r99, %r100;
	cvt.rn.f32.s32 	%f60, %r101;
	add.f32 	%f172, %f59, %f60;
	add.s32 	%r219, %r219, 8;
	add.s32 	%r218, %r218, 8;
	add.s64 	%rd51, %rd51, 32;
	setp.ne.s32 	%p4, %r219, 0;
	@%p4 bra 	$L__BB3_4;
$L__BB3_5:
	setp.eq.s32 	%p5, %r8, 0;
	@%p5 bra 	$L__BB3_13;
	and.b32  	%r16, %r228, 3;
	setp.lt.u32 	%p6, %r8, 4;
	@%p6 bra 	$L__BB3_8;
	add.s32 	%r102, %r221, %r5;
	cvt.s64.s32 	%rd18, %r102;
	add.s64 	%rd19, %rd2, %rd18;
	ld.global.s8 	%r103, [%rd19];
	mul.lo.s32 	%r104, %r6, %r103;
	mul.wide.u32 	%rd20, %r221, 4;
	add.s64 	%rd21, %rd1, %rd20;
	ld.global.u32 	%r105, [%rd21];
	mul.lo.s32 	%r106, %r104, %r105;
	cvt.rn.f32.s32 	%f62, %r106;
	add.f32 	%f63, %f172, %f62;
	ld.global.s8 	%r107, [%rd19+1];
	mul.lo.s32 	%r108, %r6, %r107;
	ld.global.u32 	%r109, [%rd21+4];
	mul.lo.s32 	%r110, %r108, %r109;
	cvt.rn.f32.s32 	%f64, %r110;
	add.f32 	%f65, %f63, %f64;
	ld.global.s8 	%r111, [%rd19+2];
	mul.lo.s32 	%r112, %r6, %r111;
	ld.global.u32 	%r113, [%rd21+8];
	mul.lo.s32 	%r114, %r112, %r113;
	cvt.rn.f32.s32 	%f66, %r114;
	add.f32 	%f67, %f65, %f66;
	ld.global.s8 	%r115, [%rd19+3];
	mul.lo.s32 	%r116, %r6, %r115;
	ld.global.u32 	%r117, [%rd21+12];
	mul.lo.s32 	%r118, %r116, %r117;
	cvt.rn.f32.s32 	%f68, %r118;
	add.f32 	%f172, %f67, %f68;
	add.s32 	%r221, %r221, 4;
$L__BB3_8:
	setp.eq.s32 	%p7, %r16, 0;
	@%p7 bra 	$L__BB3_13;
	setp.eq.s32 	%p8, %r16, 1;
	@%p8 bra 	$L__BB3_11;
	add.s32 	%r119, %r221, %r5;
	cvt.s64.s32 	%rd22, %r119;
	add.s64 	%rd23, %rd2, %rd22;
	ld.global.s8 	%r120, [%rd23];
	mul.lo.s32 	%r121, %r6, %r120;
	mul.wide.u32 	%rd24, %r221, 4;
	add.s64 	%rd25, %rd1, %rd24;
	ld.global.u32 	%r122, [%rd25];
	mul.lo.s32 	%r123, %r121, %r122;
	cvt.rn.f32.s32 	%f70, %r123;
	add.f32 	%f71, %f172, %f70;
	ld.global.s8 	%r124, [%rd23+1];
	mul.lo.s32 	%r125, %r6, %r124;
	ld.global.u32 	%r126, [%rd25+4];
	mul.lo.s32 	%r127, %r125, %r126;
	cvt.rn.f32.s32 	%f72, %r127;
	add.f32 	%f172, %f71, %f72;
	add.s32 	%r221, %r221, 2;
$L__BB3_11:
	and.b32  	%r128, %r228, 1;
	setp.eq.b32 	%p9, %r128, 1;
	not.pred 	%p10, %p9;
	@%p10 bra 	$L__BB3_13;
	add.s32 	%r129, %r221, %r5;
	cvt.s64.s32 	%rd26, %r129;
	add.s64 	%rd27, %rd2, %rd26;
	ld.global.s8 	%r130, [%rd27];
	mul.lo.s32 	%r131, %r6, %r130;
	mul.wide.u32 	%rd28, %r221, 4;
	add.s64 	%rd29, %rd1, %rd28;
	ld.global.u32 	%r132, [%rd29];
	mul.lo.s32 	%r133, %r131, %r132;
	cvt.rn.f32.s32 	%f73, %r133;
	add.f32 	%f172, %f172, %f73;
$L__BB3_13:
	st.shared.f32 	[%r4], %f172;
$L__BB3_14:
	setp.ge.u32 	%p11, %r228, %r62;
	@%p11 bra 	$L__BB3_18;
	setp.eq.s32 	%p12, %r3, %r228;
	@%p12 bra 	$L__BB3_17;
	mad.lo.s32 	%r134, %r3, %r62, %r228;
	cvt.u64.u32 	%rd30, %r134;
	add.s64 	%rd31, %rd2, %rd30;
	ld.global.s8 	%r135, [%rd31];
	ld.global.u32 	%r136, [%rd3];
	mul.lo.s32 	%r137, %r136, %r135;
	mul.wide.u32 	%rd32, %r228, 4;
	add.s64 	%rd33, %rd1, %rd32;
	ld.global.u32 	%r138, [%rd33];
	mul.lo.s32 	%r139, %r137, %r138;
	cvt.rn.f32.s32 	%f74, %r139;
	add.f32 	%f172, %f172, %f74;
	st.shared.f32 	[%r4], %f172;
$L__BB3_17:
	add.s32 	%r228, %r228, 1;
$L__BB3_18:
	setp.ge.u32 	%p13, %r228, %r62;
	@%p13 bra 	$L__BB3_31;
	mul.lo.s32 	%r24, %r3, %r62;
	ld.global.u32 	%r25, [%rd3];
	sub.s32 	%r26, %r62, %r228;
	and.b32  	%r27, %r26, 7;
	sub.s32 	%r140, %r228, %r62;
	setp.gt.u32 	%p14, %r140, -8;
	@%p14 bra 	$L__BB3_22;
	and.b32  	%r141, %r26, -8;
	neg.s32 	%r226, %r141;
	add.s64 	%rd8, %rd2, 3;
	add.s32 	%r225, %r228, %r24;
	mul.wide.u32 	%rd34, %r228, 4;
	add.s64 	%rd35, %rd34, %rd1;
	add.s64 	%rd52, %rd35, 16;
$L__BB3_21:
	.pragma "nounroll";
	cvt.s64.s32 	%rd36, %r225;
	add.s64 	%rd37, %rd8, %rd36;
	ld.global.s8 	%r142, [%rd37+-3];
	mul.lo.s32 	%r143, %r25, %r142;
	ld.global.u32 	%r144, [%rd52+-16];
	mul.lo.s32 	%r145, %r143, %r144;
	cvt.rn.f32.s32 	%f76, %r145;
	add.f32 	%f77, %f172, %f76;
	ld.global.s8 	%r146, [%rd37+-2];
	mul.lo.s32 	%r147, %r25, %r146;
	ld.global.u32 	%r148, [%rd52+-12];
	mul.lo.s32 	%r149, %r147, %r148;
	cvt.rn.f32.s32 	%f78, %r149;
	add.f32 	%f79, %f77, %f78;
	ld.global.s8 	%r150, [%rd37+-1];
	mul.lo.s32 	%r151, %r25, %r150;
	ld.global.u32 	%r152, [%rd52+-8];
	mul.lo.s32 	%r153, %r151, %r152;
	cvt.rn.f32.s32 	%f80, %r153;
	add.f32 	%f81, %f79, %f80;
	ld.global.s8 	%r154, [%rd37];
	mul.lo.s32 	%r155, %r25, %r154;
	ld.global.u32 	%r156, [%rd52+-4];
	mul.lo.s32 	%r157, %r155, %r156;
	cvt.rn.f32.s32 	%f82, %r157;
	add.f32 	%f83, %f81, %f82;
	ld.global.s8 	%r158, [%rd37+1];
	mul.lo.s32 	%r159, %r25, %r158;
	ld.global.u32 	%r160, [%rd52];
	mul.lo.s32 	%r161, %r159, %r160;
	cvt.rn.f32.s32 	%f84, %r161;
	add.f32 	%f85, %f83, %f84;
	ld.global.s8 	%r162, [%rd37+2];
	mul.lo.s32 	%r163, %r25, %r162;
	ld.global.u32 	%r164, [%rd52+4];
	mul.lo.s32 	%r165, %r163, %r164;
	cvt.rn.f32.s32 	%f86, %r165;
	add.f32 	%f87, %f85, %f86;
	ld.global.s8 	%r166, [%rd37+3];
	mul.lo.s32 	%r167, %r25, %r166;
	ld.global.u32 	%r168, [%rd52+8];
	mul.lo.s32 	%r169, %r167, %r168;
	cvt.rn.f32.s32 	%f88, %r169;
	add.f32 	%f89, %f87, %f88;
	ld.global.s8 	%r170, [%rd37+4];
	mul.lo.s32 	%r171, %r25, %r170;
	ld.global.u32 	%r172, [%rd52+12];
	mul.lo.s32 	%r173, %r171, %r172;
	cvt.rn.f32.s32 	%f90, %r173;
	add.f32 	%f172, %f89, %f90;
	add.s32 	%r228, %r228, 8;
	add.s32 	%r226, %r226, 8;
	add.s32 	%r225, %r225, 8;
	add.s64 	%rd52, %rd52, 32;
	setp.ne.s32 	%p15, %r226, 0;
	@%p15 bra 	$L__BB3_21;
$L__BB3_22:
	setp.eq.s32 	%p16, %r27, 0;
	@%p16 bra 	$L__BB3_30;
	and.b32  	%r37, %r26, 3;
	setp.lt.u32 	%p17, %r27, 4;
	@%p17 bra 	$L__BB3_25;
	add.s32 	%r174, %r228, %r24;
	cvt.s64.s32 	%rd38, %r174;
	add.s64 	%rd39, %rd2, %rd38;
	ld.global.s8 	%r175, [%rd39];
	mul.lo.s32 	%r176, %r25, %r175;
	mul.wide.u32 	%rd40, %r228, 4;
	add.s64 	%rd41, %rd1, %rd40;
	ld.global.u32 	%r177, [%rd41];
	mul.lo.s32 	%r178, %r176, %r177;
	cvt.rn.f32.s32 	%f92, %r178;
	add.f32 	%f93, %f172, %f92;
	ld.global.s8 	%r179, [%rd39+1];
	mul.lo.s32 	%r180, %r25, %r179;
	ld.global.u32 	%r181, [%rd41+4];
	mul.lo.s32 	%r182, %r180, %r181;
	cvt.rn.f32.s32 	%f94, %r182;
	add.f32 	%f95, %f93, %f94;
	ld.global.s8 	%r183, [%rd39+2];
	mul.lo.s32 	%r184, %r25, %r183;
	ld.global.u32 	%r185, [%rd41+8];
	mul.lo.s32 	%r186, %r184, %r185;
	cvt.rn.f32.s32 	%f96, %r186;
	add.f32 	%f97, %f95, %f96;
	ld.global.s8 	%r187, [%rd39+3];
	mul.lo.s32 	%r188, %r25, %r187;
	ld.global.u32 	%r189, [%rd41+12];
	mul.lo.s32 	%r190, %r188, %r189;
	cvt.rn.f32.s32 	%f98, %r190;
	add.f32 	%f172, %f97, %f98;
	add.s32 	%r228, %r228, 4;
$L__BB3_25:
	setp.eq.s32 	%p18, %r37, 0;
	@%p18 bra 	$L__BB3_30;
	setp.eq.s32 	%p19, %r37, 1;
	@%p19 bra 	$L__BB3_28;
	add.s32 	%r191, %r228, %r24;
	cvt.s64.s32 	%rd42, %r191;
	add.s64 	%rd43, %rd2, %rd42;
	ld.global.s8 	%r192, [%rd43];
	mul.lo.s32 	%r193, %r25, %r192;
	mul.wide.u32 	%rd44, %r228, 4;
	add.s64 	%rd45, %rd1, %rd44;
	ld.global.u32 	%r194, [%rd45];
	mul.lo.s32 	%r195, %r193, %r194;
	cvt.rn.f32.s32 	%f100, %r195;
	add.f32 	%f101, %f172, %f100;
	ld.global.s8 	%r196, [%rd43+1];
	mul.lo.s32 	%r197, %r25, %r196;
	ld.global.u32 	%r198, [%rd45+4];
	mul.lo.s32 	%r199, %r197, %r198;
	cvt.rn.f32.s32 	%f102, %r199;
	add.f32 	%f172, %f101, %f102;
	add.s32 	%r228, %r228, 2;
$L__BB3_28:
	and.b32  	%r200, %r26, 1;
	setp.eq.b32 	%p20, %r200, 1;
	not.pred 	%p21, %p20;
	@%p21 bra 	$L__BB3_30;
	add.s32 	%r201, %r228, %r24;
	cvt.s64.s32 	%rd46, %r201;
	add.s64 	%rd47, %rd2, %rd46;
	ld.global.s8 	%r202, [%rd47];
	mul.lo.s32 	%r203, %r25, %r202;
	mul.wide.u32 	%rd48, %r228, 4;
	add.s64 	%rd49, %rd1, %rd48;
	ld.global.u32 	%r204, [%rd49];
	mul.lo.s32 	%r205, %r203, %r204;
	cvt.rn.f32.s32 	%f103, %r205;
	add.f32 	%f172, %f172, %f103;
$L__BB3_30:
	st.shared.f32 	[%r4], %f172;
$L__BB3_31:
	bar.sync 	0;
	setp.ne.s32 	%p22, %r2, 0;
	@%p22 bra 	$L__BB3_45;
	and.b32  	%r42, %r1, 15;
	setp.lt.u32 	%p23, %r1, 16;
	mov.f32 	%f192, 0f00000000;
	mov.b32 	%r234, 0;
	@%p23 bra 	$L__BB3_35;
	and.b32  	%r234, %r1, 2032;
	add.s32 	%r231, %r65, 32;
	and.b32  	%r209, %r1, -16;
	neg.s32 	%r232, %r209;
	mov.f32 	%f192, 0f00000000;
$L__BB3_34:
	.pragma "nounroll";
	ld.shared.v4.f32 	{%f107, %f108, %f109, %f110}, [%r231+-32];
	add.f32 	%f111, %f192, %f107;
	add.f32 	%f112, %f111, %f108;
	add.f32 	%f113, %f112, %f109;
	add.f32 	%f114, %f113, %f110;
	ld.shared.v4.f32 	{%f115, %f116, %f117, %f118}, [%r231+-16];
	add.f32 	%f119, %f114, %f115;
	add.f32 	%f120, %f119, %f116;
	add.f32 	%f121, %f120, %f117;
	add.f32 	%f122, %f121, %f118;
	ld.shared.v4.f32 	{%f123, %f124, %f125, %f126}, [%r231];
	add.f32 	%f127, %f122, %f123;
	add.f32 	%f128, %f127, %f124;
	add.f32 	%f129, %f128, %f125;
	add.f32 	%f130, %f129, %f126;
	ld.shared.v4.f32 	{%f131, %f132, %f133, %f134}, [%r231+16];
	add.f32 	%f135, %f130, %f131;
	add.f32 	%f136, %f135, %f132;
	add.f32 	%f137, %f136, %f133;
	add.f32 	%f192, %f137, %f134;
	add.s32 	%r232, %r232, 16;
	add.s32 	%r231, %r231, 64;
	setp.ne.s32 	%p24, %r232, 0;
	@%p24 bra 	$L__BB3_34;
$L__BB3_35:
	setp.eq.s32 	%p25, %r42, 0;
	@%p25 bra 	$L__BB3_44;
	and.b32  	%r50, %r1, 7;
	setp.lt.u32 	%p26, %r42, 8;
	@%p26 bra 	$L__BB3_38;
	shl.b32 	%r210, %r234, 2;
	add.s32 	%r212, %r65, %r210;
	ld.shared.f32 	%f139, [%r212];
	add.f32 	%f140, %f192, %f139;
	ld.shared.f32 	%f141, [%r212+4];
	add.f32 	%f142, %f140, %f141;
	ld.shared.f32 	%f143, [%r212+8];
	add.f32 	%f144, %f142, %f143;
	ld.shared.f32 	%f145, [%r212+12];
	add.f32 	%f146, %f144, %f145;
	ld.shared.f32 	%f147, [%r212+16];
	add.f32 	%f148, %f146, %f147;
	ld.shared.f32 	%f149, [%r212+20];
	add.f32 	%f150, %f148, %f149;
	ld.shared.f32 	%f151, [%r212+24];
	add.f32 	%f152, %f150, %f151;
	ld.shared.f32 	%f153, [%r212+28];
	add.f32 	%f192, %f152, %f153;
	add.s32 	%r234, %r234, 8;
$L__BB3_38:
	setp.eq.s32 	%p27, %r50, 0;
	@%p27 bra 	$L__BB3_44;
	and.b32  	%r53, %r1, 3;
	setp.lt.u32 	%p28, %r50, 4;
	@%p28 bra 	$L__BB3_41;
	shl.b32 	%r213, %r234, 2;
	add.s32 	%r215, %r65, %r213;
	ld.shared.f32 	%f155, [%r215];
	add.f32 	%f156, %f192, %f155;
	ld.shared.f32 	%f157, [%r215+4];
	add.f32 	%f158, %f156, %f157;
	ld.shared.f32 	%f159, [%r215+8];
	add.f32 	%f160, %f158, %f159;
	ld.shared.f32 	%f161, [%r215+12];
	add.f32 	%f192, %f160, %f161;
	add.s32 	%r234, %r234, 4;
$L__BB3_41:
	setp.eq.s32 	%p29, %r53, 0;
	@%p29 bra 	$L__BB3_44;
	shl.b32 	%r216, %r234, 2;
	add.s32 	%r237, %r65, %r216;
	neg.s32 	%r236, %r53;
$L__BB3_43:
	.pragma "nounroll";
	ld.shared.f32 	%f162, [%r237];
	add.f32 	%f192, %f192, %f162;
	add.s32 	%r237, %r237, 4;
	add.s32 	%r236, %r236, 1;
	setp.ne.s32 	%p30, %r236, 0;
	@%p30 bra 	$L__BB3_43;
$L__BB3_44:
	mul.f32 	%f163, %f192, 0fBF000000;
	cvta.to.global.u64 	%rd50, %rd12;
	atom.global.add.f32 	%f164, [%rd50], %f163;
$L__BB3_45:
	ret;

}


// ===== COMPILED SASS (sm_100) =====

	.target	sm_100

	.elftype	@"ET_EXEC"


//--------------------- .note.nv.tkinfo           --------------------------
	.section	.note.nv.tkinfo,"",@"SHT_NOTE"
	.sectionflags	@"SHF_NOTE_NV_TKINFO"
	.tkinfo
        /*0018*/ 	.word	0x00000002
        /*0030*/ 	.string	""
        /*0030*/ 	.string	"ptxas"
        /*0030*/ 	.string	"Cuda compilation tools, release 13.0, V13.0.88"
        /*0030*/ 	.string	"Build cuda_13.0.r13.0/compiler.36424714_0"
        /*0030*/ 	.string	"-arch sm_100 -m 64 "



//--------------------- .note.nv.cuinfo           --------------------------
	.section	.note.nv.cuinfo,"",@"SHT_NOTE"
	.sectionflags	@"SHF_NOTE_NV_CUINFO"
        /*0018*/ 	.short	0x0002
        /*001a*/ 	.short	0x0064
        /*001c*/ 	.short	0x0082
	.zero		2


//--------------------- .nv.info                  --------------------------
	.section	.nv.info,"",@"SHT_CUDA_INFO"
	.align	4


	//----- nvinfo : EIATTR_REGCOUNT
	.align		4
        /*0000*/ 	.byte	0x04, 0x2f
        /*0002*/ 	.short	(.L_1 - .L_0)
	.align		4
.L_0:
        /*0004*/ 	.word	index@(calculate_cut_val)
        /*0008*/ 	.word	0x00000020


	//----- nvinfo : EIATTR_FRAME_SIZE
	.align		4
.L_1:
        /*000c*/ 	.byte	0x04, 0x11
        /*000e*/ 	.short	(.L_3 - .L_2)
	.align		4
.L_2:
        /*0010*/ 	.word	index@(calculate_cut_val)
        /*0014*/ 	.word	0x00000000


	//----- nvinfo : EIATTR_REGCOUNT
	.align		4
.L_3:
        /*0018*/ 	.byte	0x04, 0x2f
        /*001a*/ 	.short	(.L_5 - .L_4)
	.align		4
.L_4:
        /*001c*/ 	.word	index@(annealing_module)
        /*0020*/ 	.word	0x0000001e


	//----- nvinfo : EIATTR_FRAME_SIZE
	.align		4
.L_5:
        /*0024*/ 	.byte	0x04, 0x11
        /*0026*/ 	.short	(.L_7 - .L_6)
	.align		4
.L_6:
        /*0028*/ 	.word	index@(annealing_module)
        /*002c*/ 	.word	0x00000000


	//----- nvinfo : EIATTR_REGCOUNT
	.align		4
.L_7:
        /*0030*/ 	.byte	0x04, 0x2f
        /*0032*/ 	.short	(.L_9 - .L_8)
	.align		4
.L_8:
        /*0034*/ 	.word	index@(population_migration)
        /*0038*/ 	.word	0x0000000a


	//----- nvinfo : EIATTR_FRAME_SIZE
	.align		4
.L_9:
        /*003c*/ 	.byte	0x04, 0x11
        /*003e*/ 	.short	(.L_11 - .L_10)
	.align		4
.L_10:
        /*0040*/ 	.word	index@(population_migration)
        /*0044*/ 	.word	0x00000000


	//----- nvinfo : EIATTR_REGCOUNT
	.align		4
.L_11:
        /*0048*/ 	.byte	0x04, 0x2f
        /*004a*/ 	.short	(.L_13 - .L_12)
	.align		4
.L_12:
        /*004c*/ 	.word	index@(evaluate_population_fitness)
        /*0050*/ 	.word	0x00000020


	//----- nvinfo : EIATTR_FRAME_SIZE
	.align		4
.L_13:
        /*0054*/ 	.byte	0x04, 0x11
        /*0056*/ 	.short	(.L_15 - .L_14)
	.align		4
.L_14:
        /*0058*/ 	.word	index@(evaluate_population_fitness)
        /*005c*/ 	.word	0x00000000


	//----- nvinfo : EIATTR_MIN_STACK_SIZE
	.align		4
.L_15:
        /*0060*/ 	.byte	0x04, 0x12
        /*0062*/ 	.short	(.L_17 - .L_16)
	.align		4
.L_16:
        /*0064*/ 	.word	index@(evaluate_population_fitness)
        /*0068*/ 	.word	0x00000000


	//----- nvinfo : EIATTR_MIN_STACK_SIZE
	.align		4
.L_17:
        /*006c*/ 	.byte	0x04, 0x12
        /*006e*/ 	.short	(.L_19 - .L_18)
	.align		4
.L_18:
        /*0070*/ 	.word	index@(population_migration)
        /*0074*/ 	.word	0x00000000


	//----- nvinfo : EIATTR_MIN_STACK_SIZE
	.align		4
.L_19:
        /*0078*/ 	.byte	0x04, 0x12
        /*007a*/ 	.short	(.L_21 - .L_20)
	.align		4
.L_20:
        /*007c*/ 	.word	index@(annealing_module)
        /*0080*/ 	.word	0x00000000


	//----- nvinfo : EIATTR_MIN_STACK_SIZE
	.align		4
.L_21:
        /*0084*/ 	.byte	0x04, 0x12
        /*0086*/ 	.short	(.L_23 - .L_22)
	.align		4
.L_22:
        /*0088*/ 	.word	index@(calculate_cut_val)
        /*008c*/ 	.word	0x00000000
.L_23:


//--------------------- .nv.compat                --------------------------
	.section	.nv.compat,"",@"SHT_CUDA_COMPAT_INFO"
	.align	4
        /*0000*/ 	.byte	0x02, 0x09, 0x00, 0x00, 0x02, 0x02, 0x01, 0x00, 0x02, 0x05, 0x05, 0x00, 0x03, 0x07, 0x01, 0x01
        /*0010*/ 	.byte	0x02, 0x03, 0x00, 0x00, 0x02, 0x06, 0x01, 0x00, 0x04, 0x0b, 0x08, 0x00, 0x01, 0x00, 0x00, 0x00
        /*0020*/ 	.byte	0x00, 0x00, 0x00, 0x00


//--------------------- .nv.info.evaluate_population_fitness --------------------------
	.section	.nv.info.evaluate_population_fitness,"",@"SHT_CUDA_INFO"
	.sectionflags	@""
	.align	4


	//----- nvinfo : EIATTR_CUDA_API_VERSION
	.align		4
        /*0000*/ 	.byte	0x04, 0x37
        /*0002*/ 	.short	(.L_25 - .L_24)
.L_24:
        /*0004*/ 	.word	0x00000082


	//----- nvinfo : EIATTR_KPARAM_INFO
	.align		4
.L_25:
        /*0008*/ 	.byte	0x04, 0x17
        /*000a*/ 	.short	(.L_27 - .L_26)
.L_26:
        /*000c*/ 	.word	0x00000000
        /*0010*/ 	.short	0x0003
        /*0012*/ 	.short	0x0018
        /*0014*/ 	.byte	0x00, 0xf5, 0x21, 0x00


	//----- nvinfo : EIATTR_KPARAM_INFO
	.align		4
.L_27:
        /*0018*/ 	.byte	0x04, 0x17
        /*001a*/ 	.short	(.L_29 - .L_28)
.L_28:
        /*001c*/ 	.word	0x00000000
        /*0020*/ 	.short	0x0002
        /*0022*/ 	.short	0x0010
        /*0024*/ 	.byte	0x00, 0xf5, 0x21, 0x00


	//----- nvinfo : EIATTR_KPARAM_INFO
	.align		4
.L_29:
        /*0028*/ 	.byte	0x04, 0x17
        /*002a*/ 	.short	(.L_31 - .L_30)
.L_30:
        /*002c*/ 	.word	0x00000000
        /*0030*/ 	.short	0x0001
        /*0032*/ 	.short	0x0008
        /*0034*/ 	.byte	0x00, 0xf5, 0x21, 0x00


	//----- nvinfo : EIATTR_KPARAM_INFO
	.align		4
.L_31:
        /*0038*/ 	.byte	0x04, 0x17
        /*003a*/ 	.short	(.L_33 - .L_32)
.L_32:
        /*003c*/ 	.word	0x00000000
        /*0040*/ 	.short	0x0000
        /*0042*/ 	.short	0x0000
        /*0044*/ 	.byte	0x00, 0xf0, 0x11, 0x00


	//----- nvinfo : EIATTR_SPARSE_MMA_MASK
	.align		4
.L_33:
        /*0048*/ 	.byte	0x03, 0x50
        /*004a*/ 	.short	0x0000


	//----- nvinfo : EIATTR_MAXREG_COUNT
	.align		4
        /*004c*/ 	.byte	0x03, 0x1b
        /*004e*/ 	.short	0x00ff


	//----- nvinfo : EIATTR_NUM_BARRIERS
	.align		4
        /*0050*/ 	.byte	0x02, 0x4c
        /*0052*/ 	.byte	0x01
	.zero		1


	//----- nvinfo : EIATTR_MERCURY_ISA_VERSION
	.align		4
        /*0054*/ 	.byte	0x03, 0x5f
        /*0056*/ 	.short	0x0101


	//----- nvinfo : EIATTR_VRC_CTA_INIT_COUNT
	.align		4
        /*0058*/ 	.byte	0x02, 0x4a
	.zero		1
	.zero		1


	//----- nvinfo : EIATTR_EXIT_INSTR_OFFSETS
	.align		4
        /*005c*/ 	.byte	0x04, 0x1c
        /*005e*/ 	.short	(.L_35 - .L_34)


	//   ....[0]....
.L_34:
        /*0060*/ 	.word	0x000015c0


	//   ....[1]....
        /*0064*/ 	.word	0x00001a90


	//----- nvinfo : EIATTR_CRS_STACK_SIZE
	.align		4
.L_35:
        /*0068*/ 	.byte	0x04, 0x1e
        /*006a*/ 	.short	(.L_37 - .L_36)
.L_36:
        /*006c*/ 	.word	0x00000000


	//----- nvinfo : EIATTR_CBANK_PARAM_SIZE
	.align		4
.L_37:
        /*0070*/ 	.byte	0x03, 0x19
        /*0072*/ 	.short	0x0020


	//----- nvinfo : EIATTR_PARAM_CBANK
	.align		4
        /*0074*/ 	.byte	0x04, 0x0a
        /*0076*/ 	.short	(.L_39 - .L_38)
	.align		4
.L_38:
        /*0078*/ 	.word	index@(.nv.constant0.evaluate_population_fitness)
        /*007c*/ 	.short	0x0380
        /*007e*/ 	.short	0x0020


	//----- nvinfo : EIATTR_SW_WAR
	.align		4
.L_39:
        /*0080*/ 	.byte	0x04, 0x36
        /*0082*/ 	.short	(.L_41 - .L_40)
.L_40:
        /*0084*/ 	.word	0x00000008
.L_41:


//--------------------- .nv.info.population_migration --------------------------
	.section	.nv.info.population_migration,"",@"SHT_CUDA_INFO"
	.sectionflags	@""
	.align	4


	//----- nvinfo : EIATTR_CUDA_API_VERSION
	.align		4
        /*0000*/ 	.byte	0x04, 0x37
        /*0002*/ 	.short	(.L_43 - .L_42)
.L_42:
        /*0004*/ 	.word	0x00000082


	//----- nvinfo : EIATTR_KPARAM_INFO
	.align		4
.L_43:
        /*0008*/ 	.byte	0x04, 0x17
        /*000a*/ 	.short	(.L_45 - .L_44)
.L_44:
        /*000c*/ 	.word	0x00000000
        /*0010*/ 	.short	0x0004
        /*0012*/ 	.short	0x0020
        /*0014*/ 	.byte	0x00, 0xf0, 0x11, 0x00


	//----- nvinfo : EIATTR_KPARAM_INFO
	.align		4
.L_45:
        /*0018*/ 	.byte	0x04, 0x17
        /*001a*/ 	.short	(.L_47 - .L_46)
.L_46:
        /*001c*/ 	.word	0x00000000
        /*0020*/ 	.short	0x0003
        /*0022*/ 	.short	0x0018
        /*0024*/ 	.byte	0x00, 0xf5, 0x21, 0x00


	//----- nvinfo : EIATTR_KPARAM_INFO
	.align		4
.L_47:
        /*0028*/ 	.byte	0x04, 0x17
        /*002a*/ 	.short	(.L_49 - .L_48)
.L_48:
        /*002c*/ 	.word	0x00000000
        /*0030*/ 	.short	0x0002
        /*0032*/ 	.short	0x0010
        /*0034*/ 	.byte	0x00, 0xf5, 0x21, 0x00


	//----- nvinfo : EIATTR_KPARAM_INFO
	.align		4
.L_49:
        /*0038*/ 	.byte	0x04, 0x17
        /*003a*/ 	.short	(.L_51 - .L_50)
.L_50:
        /*003c*/ 	.word	0x00000000
        /*0040*/ 	.short	0x0001
        /*0042*/ 	.short	0x0008
        /*0044*/ 	.byte	0x00, 0xf5, 0x21, 0x00


	//----- nvinfo : EIATTR_KPARAM_INFO
	.align		4
.L_51:
        /*0048*/ 	.byte	0x04, 0x17
        /*004a*/ 	.short	(.L_53 - .L_52)
.L_52:
        /*004c*/ 	.word	0x00000000
        /*0050*/ 	.short	0x0000
        /*0052*/ 	.short	0x0000
        /*0054*/ 	.byte	0x00, 0xf0, 0x11, 0x00


	//----- nvinfo : EIATTR_SPARSE_MMA_MASK
	.align		4
.L_53:
        /*0058*/ 	.byte	0x03, 0x50
        /*005a*/ 	.short	0x0000


	//----- nvinfo : EIATTR_MAXREG_COUNT
	.align		4
        /*005c*/ 	.byte	0x03, 0x1b
        /*005e*/ 	.short	0x00ff


	//----- nvinfo : EIATTR_MERCURY_ISA_VERSION
	.align		4
        /*0060*/ 	.byte	0x03, 0x5f
        /*0062*/ 	.short	0x0101


	//----- nvinfo : EIATTR_VRC_CTA_INIT_COUNT
	.align		4
        /*0064*/ 	.byte	0x02, 0x4a
	.zero		1
	.zero		1


	//----- nvinfo : EIATTR_EXIT_INSTR_OFFSETS
	.align		4
        /*0068*/ 	.byte	0x04, 0x1c
        /*006a*/ 	.short	(.L_55 - .L_54)


	//   ....[0]....
.L_54:
        /*006c*/ 	.word	0x000000a0


	//   ....[1]....
        /*0070*/ 	.word	0x00000120


	//----- nvinfo : EIATTR_CBANK_PARAM_SIZE
	.align		4
.L_55:
        /*0074*/ 	.byte	0x03, 0x19
        /*0076*/ 	.short	0x0024


	//----- nvinfo : EIATTR_PARAM_CBANK
	.align		4
        /*0078*/ 	.byte	0x04, 0x0a
        /*007a*/ 	.short	(.L_57 - .L_56)
	.align		4
.L_56:
        /*007c*/ 	.word	index@(.nv.constant0.population_migration)
        /*0080*/ 	.short	0x0380
        /*0082*/ 	.short	0x0024


	//----- nvinfo : EIATTR_SW_WAR
	.align		4
.L_57:
        /*0084*/ 	.byte	0x04, 0x36
        /*0086*/ 	.short	(.L_59 - .L_58)
.L_58:
        /*0088*/ 	.word	0x00000008
.L_59:


//--------------------- .nv.info.annealing_module --------------------------
	.section	.nv.info.annealing_module,"",@"SHT_CUDA_INFO"
	.sectionflags	@""
	.align	4


	//----- nvinfo : EIATTR_CUDA_API_VERSION
	.align		4
        /*0000*/ 	.byte	0x04, 0x37
        /*0002*/ 	.short	(.L_61 - .L_60)
.L_60:
        /*0004*/ 	.word	0x00000082


	//----- nvinfo : EIATTR_KPARAM_INFO
	.align		4
.L_61:
        /*0008*/ 	.byte	0x04, 0x17
        /*000a*/ 	.short	(.L_63 - .L_62)
.L_62:
        /*000c*/ 	.word	0x00000000
        /*0010*/ 	.short	0x0009
        /*0012*/ 	.short	0x0040
        /*0014*/ 	.byte	0x00, 0xf0, 0x11, 0x00


	//----- nvinfo : EIATTR_KPARAM_INFO
	.align		4
.L_63:
        /*0018*/ 	.byte	0x04, 0x17
        /*001a*/ 	.short	(.L_65 - .L_64)
.L_64:
        /*001c*/ 	.word	0x00000000
        /*0020*/ 	.short	0x0008
        /*0022*/ 	.short	0x0038
        /*0024*/ 	.byte	0x00, 0xf5, 0x21, 0x00


	//----- nvinfo : EIATTR_KPARAM_INFO
	.align		4
.L_65:
        /*0028*/ 	.byte	0x04, 0x17
        /*002a*/ 	.short	(.L_67 - .L_66)
.L_66:
        /*002c*/ 	.word	0x00000000
        /*0030*/ 	.short	0x0007
        /*0032*/ 	.short	0x0030
        /*0034*/ 	.byte	0x00, 0xf5, 0x21, 0x00


	//----- nvinfo : EIATTR_KPARAM_INFO
	.align		4
.L_67:
        /*0038*/ 	.byte	0x04, 0x17
        /*003a*/ 	.short	(.L_69 - .L_68)
.L_68:
        /*003c*/ 	.word	0x00000000
        /*0040*/ 	.short	0x0006
        /*0042*/ 	.short	0x0028
        /*0044*/ 	.byte	0x00, 0xf5, 0x21, 0x00


	//----- nvinfo : EIATTR_KPARAM_INFO
	.align		4
.L_69:
        /*0048*/ 	.byte	0x04, 0x17
        /*004a*/ 	.short	(.L_71 - .L_70)
.L_70:
        /*004c*/ 	.word	0x00000000
        /*0050*/ 	.short	0x0005
        /*0052*/ 	.short	0x0020
        /*0054*/ 	.byte	0x00, 0xf5, 0x21, 0x00


	//----- nvinfo : EIATTR_KPARAM_INFO
	.align		4
.L_71:
        /*0058*/ 	.byte	0x04, 0x17
        /*005a*/ 	.short	(.L_73 - .L_72)
.L_72:
        /*005c*/ 	.word	0x00000000
        /*0060*/ 	.short	0x0004
        /*0062*/ 	.short	0x0018
        /*0064*/ 	.byte	0x00, 0xf5, 0x21, 0x00


	//----- nvinfo : EIATTR_KPARAM_INFO
	.align		4
.L_73:
        /*0068*/ 	.byte	0x04, 0x17
        /*006a*/ 	.short	(.L_75 - .L_74)
.L_74:
        /*006c*/ 	.word	0x00000000
        /*0070*/ 	.short	0x0003
        /*0072*/ 	.short	0x0010
        /*0074*/ 	.byte	0x00, 0xf5, 0x21, 0x00


	//----- nvinfo : EIATTR_KPARAM_INFO
	.align		4
.L_75:
        /*0078*/ 	.byte	0x04, 0x17
        /*007a*/ 	.short	(.L_77 - .L_76)
.L_76:
        /*007c*/ 	.word	0x00000000
        /*0080*/ 	.short	0x0002
        /*0082*/ 	.short	0x0008
        /*0084*/ 	.byte	0x00, 0xf5, 0x21, 0x00


	//----- nvinfo : EIATTR_KPARAM_INFO
	.align		4
.L_77:
        /*0088*/ 	.byte	0x04, 0x17
        /*008a*/ 	.short	(.L_79 - .L_78)
.L_78:
        /*008c*/ 	.word	0x00000000
        /*0090*/ 	.short	0x0001
        /*0092*/ 	.short	0x0004
        /*0094*/ 	.byte	0x00, 0xf0, 0x11, 0x00


	//----- nvinfo : EIATTR_KPARAM_INFO
	.align		4
.L_79:
        /*0098*/ 	.byte	0x04, 0x17
        /*009a*/ 	.short	(.L_81 - .L_80)
.L_80:
        /*009c*/ 	.word	0x00000000
        /*00a0*/ 	.short	0x0000
        /*00a2*/ 	.short	0x0000
        /*00a4*/ 	.byte	0x00, 0xf0, 0x11, 0x00


	//----- nvinfo : EIATTR_SPARSE_MMA_MASK
	.align		4
.L_81:
        /*00a8*/ 	.byte	0x03, 0x50
        /*00aa*/ 	.short	0x0000


	//----- nvinfo : EIATTR_MAXREG_COUNT
	.align		4
        /*00ac*/ 	.byte	0x03, 0x1b
        /*00ae*/ 	.short	0x00ff


	//----- nvinfo : EIATTR_NUM_BARRIERS
	.align		4
        /*00b0*/ 	.byte	0x02, 0x4c
        /*00b2*/ 	.byte	0x01
	.zero		1


	//----- nvinfo : EIATTR_MERCURY_ISA_VERSION
	.align		4
        /*00b4*/ 	.byte	0x03, 0x5f
        /*00b6*/ 	.short	0x0101


	//----- nvinfo : EIATTR_VRC_CTA_INIT_COUNT
	.align		4
        /*00b8*/ 	.byte	0x02, 0x4a
	.zero		1
	.zero		1


	//----- nvinfo : EIATTR_EXIT_INSTR_OFFSETS
	.align		4
        /*00bc*/ 	.byte	0x04, 0x1c
        /*00be*/ 	.short	(.L_83 - .L_82)


	//   ....[0]....
.L_82:
        /*00c0*/ 	.word	0x00000070


	//   ....[1]....
        /*00c4*/ 	.word	0x00000240


	//   ....[2]....
        /*00c8*/ 	.word	0x00001290


	//----- nvinfo : EIATTR_CBANK_PARAM_SIZE
	.align		4
.L_83:
        /*00cc*/ 	.byte	0x03, 0x19
        /*00ce*/ 	.short	0x0044


	//----- nvinfo : EIATTR_PARAM_CBANK
	.align		4
        /*00d0*/ 	.byte	0x04, 0x0a
        /*00d2*/ 	.short	(.L_85 - .L_84)
	.align		4
.L_84:
        /*00d4*/ 	.word	index@(.nv.constant0.annealing_module)
        /*00d8*/ 	.short	0x0380
        /*00da*/ 	.short	0x0044


	//----- nvinfo : EIATTR_SW_WAR
	.align		4
.L_85:
        /*00dc*/ 	.byte	0x04, 0x36
        /*00de*/ 	.short	(.L_87 - .L_86)
.L_86:
        /*00e0*/ 	.word	0x00000008
.L_87:


//--------------------- .nv.info.calculate_cut_val --------------------------
	.section	.nv.info.calculate_cut_val,"",@"SHT_CUDA_INFO"
	.sectionflags	@""
	.align	4


	//----- nvinfo : EIATTR_CUDA_API_VERSION
	.align		4
        /*0000*/ 	.byte	0x04, 0x37
        /*0002*/ 	.short	(.L_89 - .L_88)
.L_88:
        /*0004*/ 	.word	0x00000082


	//----- nvinfo : EIATTR_KPARAM_INFO
	.align		4
.L_89:
        /*0008*/ 	.byte	0x04, 0x17
        /*000a*/ 	.short	(.L_91 - .L_90)
.L_90:
        /*000c*/ 	.word	0x00000000
        /*0010*/ 	.short	0x0003
        /*0012*/ 	.short	0x0018
        /*0014*/ 	.byte	0x00, 0xf5, 0x21, 0x00


	//----- nvinfo : EIATTR_KPARAM_INFO
	.align		4
.L_91:
        /*0018*/ 	.byte	0x04, 0x17
        /*001a*/ 	.short	(.L_93 - .L_92)
.L_92:
        /*001c*/ 	.word	0x00000000
        /*0020*/ 	.short	0x0002
        /*0022*/ 	.short	0x0010
        /*0024*/ 	.byte	0x00, 0xf5, 0x21, 0x00


	//----- nvinfo : EIATTR_KPARAM_INFO
	.align		4
.L_93:
        /*0028*/ 	.byte	0x04, 0x17
        /*002a*/ 	.short	(.L_95 - .L_94)
.L_94:
        /*002c*/ 	.word	0x00000000
        /*0030*/ 	.short	0x0001
        /*0032*/ 	.short	0x0008
        /*0034*/ 	.byte	0x00, 0xf5, 0x21, 0x00


	//----- nvinfo : EIATTR_KPARAM_INFO
	.align		4
.L_95:
        /*0038*/ 	.byte	0x04, 0x17
        /*003a*/ 	.short	(.L_97 - .L_96)
.L_96:
        /*003c*/ 	.word	0x00000000
        /*0040*/ 	.short	0x0000
        /*0042*/ 	.short	0x0000
        /*0044*/ 	.byte	0x00, 0xf0, 0x11, 0x00


	//----- nvinfo : EIATTR_SPARSE_MMA_MASK
	.align		4
.L_97:
        /*0048*/ 	.byte	0x03, 0x50
        /*004a*/ 	.short	0x0000


	//----- nvinfo : EIATTR_MAXREG_COUNT
	.align		4
        /*004c*/ 	.byte	0x03, 0x1b
        /*004e*/ 	.short	0x00ff


	//----- nvinfo : EIATTR_NUM_BARRIERS
	.align		4
        /*0050*/ 	.byte	0x02, 0x4c
        /*0052*/ 	.byte	0x01
	.zero		1


	//----- nvinfo : EIATTR_MERCURY_ISA_VERSION
	.align		4
        /*0054*/ 	.byte	0x03, 0x5f
        /*0056*/ 	.short	0x0101


	//----- nvinfo : EIATTR_VRC_CTA_INIT_COUNT
	.align		4
        /*0058*/ 	.byte	0x02, 0x4a
	.zero		1
	.zero		1


	//----- nvinfo : EIATTR_EXIT_INSTR_OFFSETS
	.align		4
        /*005c*/ 	.byte	0x04, 0x1c
        /*005e*/ 	.short	(.L_99 - .L_98)


	//   ....[0]....
.L_98:
        /*0060*/ 	.word	0x00000db0


	//   ....[1]....
        /*0064*/ 	.word	0x00001330


	//----- nvinfo : EIATTR_CRS_STACK_SIZE
	.align		4
.L_99:
        /*0068*/ 	.byte	0x04, 0x1e
        /*006a*/ 	.short	(.L_101 - .L_100)
.L_100:
        /*006c*/ 	.word	0x00000000


	//----- nvinfo : EIATTR_CBANK_PARAM_SIZE
	.align		4
.L_101:
        /*0070*/ 	.byte	0x03, 0x19
        /*0072*/ 	.short	0x0020


	//----- nvinfo : EIATTR_PARAM_CBANK
	.align		4
        /*0074*/ 	.byte	0x04, 0x0a
        /*0076*/ 	.short	(.L_103 - .L_102)
	.align		4
.L_102:
        /*0078*/ 	.word	index@(.nv.constant0.calculate_cut_val)
        /*007c*/ 	.short	0x0380
        /*007e*/ 	.short	0x0020


	//----- nvinfo : EIATTR_SW_WAR
	.align		4
.L_103:
        /*0080*/ 	.byte	0x04, 0x36
        /*0082*/ 	.short	(.L_105 - .L_104)
.L_104:
        /*0084*/ 	.word	0x00000008
.L_105:


//--------------------- .nv.callgraph             --------------------------
	.section	.nv.callgraph,"",@"SHT_CUDA_CALLGRAPH"
	.align	4
	.sectionentsize	8
	.align		4
        /*0000*/ 	.word	0x00000000
	.align		4
        /*0004*/ 	.word	0xffffffff
	.align		4
        /*0008*/ 	.word	0x00000000
	.align		4
        /*000c*/ 	.word	0xfffffffe
	.align		4
        /*0010*/ 	.word	0x00000000
	.align		4
        /*0014*/ 	.word	0xfffffffd
	.align		4
        /*0018*/ 	.word	0x00000000
	.align		4
        /*001c*/ 	.word	0xfffffffc


//--------------------- .text.evaluate_population_fitness --------------------------
	.section	.text.evaluate_population_fitness,"ax",@progbits
	.align	128
        .global         evaluate_population_fitness
        .type           evaluate_population_fitness,@function
        .size           evaluate_population_fitness,(.L_x_57 - evaluate_population_fitness)
        .other          evaluate_population_fitness,@"STO_CUDA_ENTRY STV_DEFAULT"
evaluate_population_fitness:
.text.evaluate_population_fitness:
[----:B------:R-:W-:Y:S01]  /*0000*/  LDC R1, c[0x0][0x37c] ;  /* 0x0000df00ff017b82 */ /* 0x000fe20000000800 */
[----:B------:R-:W0:Y:S07]  /*0010*/  S2R R0, SR_TID.Y ;  /* 0x0000000000007919 */ /* 0x000e2e0000002200 */
[----:B------:R-:W1:Y:S01]  /*0020*/  S2UR UR5, SR_CgaCtaId ;  /* 0x00000000000579c3 */ /* 0x000e620000008800 */
[----:B------:R-:W-:Y:S01]  /*0030*/  UMOV UR4, 0x400 ;  /* 0x0000040000047882 */ /* 0x000fe20000000000 */
[----:B------:R-:W2:Y:S01]  /*0040*/  LDCU UR10, c[0x0][0x380] ;  /* 0x00007000ff0a77ac */ /* 0x000ea20008000800 */
[----:B------:R-:W-:Y:S01]  /*0050*/  BSSY.RECONVERGENT B1, `(.L_x_0) ;  /* 0x0000154000017945 */ /* 0x000fe20003800200 */
[----:B------:R-:W3:Y:S04]  /*0060*/  LDCU.64 UR8, c[0x0][0x358] ;  /* 0x00006b00ff0877ac */ /* 0x000ee80008000a00 */
[----:B------:R-:W4:Y:S08]  /*0070*/  S2UR UR6, SR_CTAID.Y ;  /* 0x00000000000679c3 */ /* 0x000f300000002600 */
[----:B------:R-:W4:Y:S01]  /*0080*/  LDC R13, c[0x0][0x364] ;  /* 0x0000d900ff0d7b82 */ /* 0x000f220000000800 */
[----:B-1----:R-:W-:-:S06]  /*0090*/  ULEA UR4, UR5, UR4, 0x18 ;  /* 0x0000000405047291 */ /* 0x002fcc000f8ec0ff */
[----:B0-----:R-:W-:-:S05]  /*00a0*/  LEA R12, R0, UR4, 0x2 ;  /* 0x00000004000c7c11 */ /* 0x001fca000f8e10ff */
[----:B------:R0:W-:Y:S01]  /*00b0*/  STS [R12], RZ ;  /* 0x000000ff0c007388 */ /* 0x0001e20000000800 */
[----:B----4-:R-:W-:-:S05]  /*00c0*/  IMAD R15, R13, UR6, R0 ;  /* 0x000000060d0f7c24 */ /* 0x010fca000f8e0200 */
[----:B--2---:R-:W-:-:S13]  /*00d0*/  ISETP.GE.AND P0, PT, R15, UR10, PT ;  /* 0x0000000a0f007c0c */ /* 0x004fda000bf06270 */
[----:B0--3--:R-:W-:Y:S05]  /*00e0*/  @P0 BRA `(.L_x_1) ;  /* 0x0000001400280947 */ /* 0x009fea0003800000 */
[----:B------:R-:W0:Y:S01]  /*00f0*/  LDC.64 R2, c[0x0][0x390] ;  /* 0x0000e400ff027b82 */ /* 0x000e220000000a00 */
[C---:B------:R-:W-:Y:S01]  /*0100*/  ISETP.NE.AND P0, PT, R15.reuse, RZ, PT ;  /* 0x000000ff0f00720c */ /* 0x040fe20003f05270 */
[----:B------:R-:W-:Y:S01]  /*0110*/  BSSY.RECONVERGENT B0, `(.L_x_2) ;  /* 0x000009d000007945 */ /* 0x000fe20003800200 */
[----:B------:R-:W-:Y:S01]  /*0120*/  HFMA2 R14, -RZ, RZ, 0, 0 ;  /* 0x00000000ff0e7431 */ /* 0x000fe200000001ff */
[----:B------:R-:W-:Y:S01]  /*0130*/  MOV R17, RZ ;  /* 0x000000ff00117202 */ /* 0x000fe20000000f00 */
[----:B0-----:R-:W-:-:S09]  /*0140*/  IMAD.WIDE.U32 R4, R15, 0x4, R2 ;  /* 0x000000040f047825 */ /* 0x001fd200078e0002 */
[----:B------:R-:W-:Y:S05]  /*0150*/  @!P0 BRA `(.L_x_3) ;  /* 0x0000000800608947 */ /* 0x000fea0003800000 */
[----:B------:R0:W5:Y:S01]  /*0160*/  LDG.E R18, desc[UR8][R4.64] ;  /* 0x0000000804127981 */ /* 0x000162000c1e1900 */
[C---:B------:R-:W-:Y:S01]  /*0170*/  VIMNMX.U32 R14, PT, PT, R15.reuse, UR10, PT ;  /* 0x0000000a0f0e7c48 */ /* 0x040fe2000bfe0000 */
[----:B------:R-:W-:Y:S01]  /*0180*/  BSSY.RECONVERGENT B2, `(.L_x_4) ;  /* 0x000004c000027945 */ /* 0x000fe20003800200 */
[----:B------:R-:W-:Y:S01]  /*0190*/  IMAD R16, R15, UR10, RZ ;  /* 0x0000000a0f107c24 */ /* 0x000fe2000f8e02ff */
[----:B------:R-:W-:Y:S02]  /*01a0*/  MOV R19, RZ ;  /* 0x000000ff00137202 */ /* 0x000fe40000000f00 */
[C---:B------:R-:W-:Y:S02]  /*01b0*/  ISETP.GE.U32.AND P1, PT, R14.reuse, 0x8, PT ;  /* 0x000000080e00780c */ /* 0x040fe40003f26070 */
[----:B------:R-:W-:Y:S02]  /*01c0*/  LOP3.LUT R10, R14, 0x7, RZ, 0xc0, !PT ;  /* 0x000000070e0a7812 */ /* 0x000fe400078ec0ff */
[----:B------:R-:W-:-:S02]  /*01d0*/  MOV R17, RZ ;  /* 0x000000ff00117202 */ /* 0x000fc40000000f00 */
[----:B------:R-:W-:-:S07]  /*01e0*/  ISETP.NE.AND P0, PT, R10, RZ, PT ;  /* 0x000000ff0a00720c */ /* 0x000fce0003f05270 */
[----:B0-----:R-:W-:Y:S06]  /*01f0*/  @!P1 BRA `(.L_x_5) ;  /* 0x0000000400109947 */ /* 0x001fec0003800000 */
[----:B------:R-:W0:Y:S01]  /*0200*/  LDCU.64 UR6, c[0x0][0x390] ;  /* 0x00007200ff0677ac */ /* 0x000e220008000a00 */
[C---:B------:R-:W-:Y:S01]  /*0210*/  LOP3.LUT R20, R14.reuse, 0xfffffff8, RZ, 0xc0, !PT ;  /* 0xfffffff80e147812 */ /* 0x040fe200078ec0ff */
[----:B------:R-:W-:Y:S01]  /*0220*/  HFMA2 R17, -RZ, RZ, 0, 0 ;  /* 0x00000000ff117431 */ /* 0x000fe200000001ff */
[----:B------:R-:W-:Y:S02]  /*0230*/  LOP3.LUT R19, R14, 0xffffff8, RZ, 0xc0, !PT ;  /* 0x0ffffff80e137812 */ /* 0x000fe400078ec0ff */
[----:B------:R-:W-:Y:S02]  /*0240*/  MOV R11, R16 ;  /* 0x00000010000b7202 */ /* 0x000fe40000000f00 */
[----:B------:R-:W-:Y:S01]  /*0250*/  IADD3 R20, PT, PT, -R20, RZ, RZ ;  /* 0x000000ff14147210 */ /* 0x000fe20007ffe1ff */
[----:B0-----:R-:W-:-:S04]  /*0260*/  UIADD3 UR5, UP0, UPT, UR6, 0x10, URZ ;  /* 0x0000001006057890 */ /* 0x001fc8000ff1e0ff */
[----:B------:R-:W-:Y:S02]  /*0270*/  UIADD3.X UR6, UPT, UPT, URZ, UR7, URZ, UP0, !UPT ;  /* 0x00000007ff067290 */ /* 0x000fe400087fe4ff */
[----:B------:R-:W-:-:S04]  /*0280*/  MOV R8, UR5 ;  /* 0x0000000500087c02 */ /* 0x000fc80008000f00 */
[----:B------:R-:W-:-:S07]  /*0290*/  MOV R9, UR6 ;  /* 0x0000000600097c02 */ /* 0x000fce0008000f00 */
.L_x_6:
[----:B------:R-:W0:Y:S01]  /*02a0*/  LDC.64 R6, c[0x0][0x388] ;  /* 0x0000e200ff067b82 */ /* 0x000e220000000a00 */
[----:B------:R-:W-:Y:S01]  /*02b0*/  SHF.R.S32.HI R22, RZ, 0x1f, R11 ;  /* 0x0000001fff167819 */ /* 0x000fe2000001140b */
[----:B------:R-:W2:Y:S04]  /*02c0*/  LDG.E R25, desc[UR8][R8.64+-0x10] ;  /* 0xfffff00808197981 */ /* 0x000ea8000c1e1900 */
[----:B------:R-:W3:Y:S01]  /*02d0*/  LDG.E R23, desc[UR8][R8.64+-0xc] ;  /* 0xfffff40808177981 */ /* 0x000ee2000c1e1900 */
[----:B0-----:R-:W-:-:S04]  /*02e0*/  IADD3 R6, P1, P2, R11, 0x3, R6 ;  /* 0x000000030b067810 */ /* 0x001fc80007a3e006 */
[----:B------:R-:W-:-:S05]  /*02f0*/  IADD3.X R7, PT, PT, R22, R7, RZ, P1, P2 ;  /* 0x0000000716077210 */ /* 0x000fca0000fe44ff */
[----:B------:R-:W4:Y:S04]  /*0300*/  LDG.E.S8 R21, desc[UR8][R6.64+-0x3] ;  /* 0xfffffd0806157981 */ /* 0x000f28000c1e1300 */
[----:B------:R-:W3:Y:S01]  /*0310*/  LDG.E.S8 R27, desc[UR8][R6.64+-0x2] ;  /* 0xfffffe08061b7981 */ /* 0x000ee2000c1e1300 */
[----:B----45:R-:W-:-:S03]  /*0320*/  IMAD R22, R18, R21, RZ ;  /* 0x0000001512167224 */ /* 0x030fc600078e02ff */
[----:B------:R-:W4:Y:S01]  /*0330*/  LDG.E.S8 R21, desc[UR8][R6.64+-0x1] ;  /* 0xffffff0806157981 */ /* 0x000f22000c1e1300 */
[----:B--2---:R-:W-:-:S03]  /*0340*/  IMAD R26, R22, R25, RZ ;  /* 0x00000019161a7224 */ /* 0x004fc600078e02ff */
[----:B------:R-:W2:Y:S01]  /*0350*/  LDG.E R22, desc[UR8][R8.64+-0x8] ;  /* 0xfffff80808167981 */ /* 0x000ea2000c1e1900 */
[----:B---3--:R-:W-:-:S03]  /*0360*/  IMAD R24, R18, R27, RZ ;  /* 0x0000001b12187224 */ /* 0x008fc600078e02ff */
[----:B------:R-:W3:Y:S01]  /*0370*/  LDG.E.S8 R25, desc[UR8][R6.64] ;  /* 0x0000000806197981 */ /* 0x000ee2000c1e1300 */
[----:B------:R-:W-:-:S03]  /*0380*/  IMAD R24, R24, R23, RZ ;  /* 0x0000001718187224 */ /* 0x000fc600078e02ff */
[----:B------:R-:W3:Y:S01]  /*0390*/  LDG.E R23, desc[UR8][R8.64+-0x4] ;  /* 0xfffffc0808177981 */ /* 0x000ee2000c1e1900 */
[----:B------:R-:W-:-:S03]  /*03a0*/  I2FP.F32.S32 R26, R26 ;  /* 0x0000001a001a7245 */ /* 0x000fc60000201400 */
[----:B------:R-:W3:Y:S02]  /*03b0*/  LDG.E.S8 R27, desc[UR8][R6.64+0x4] ;  /* 0x00000408061b7981 */ /* 0x000ee4000c1e1300 */
[----:B------:R-:W-:Y:S01]  /*03c0*/  FADD R26, R26, R17 ;  /* 0x000000111a1a7221 */ /* 0x000fe20000000000 */
[----:B------:R-:W-:Y:S02]  /*03d0*/  I2FP.F32.S32 R17, R24 ;  /* 0x0000001800117245 */ /* 0x000fe40000201400 */
[----:B------:R-:W3:Y:S03]  /*03e0*/  LDG.E R24, desc[UR8][R8.64+0xc] ;  /* 0x00000c0808187981 */ /* 0x000ee6000c1e1900 */
[----:B------:R-:W-:Y:S02]  /*03f0*/  FADD R26, R26, R17 ;  /* 0x000000111a1a7221 */ /* 0x000fe40000000000 */
[----:B------:R-:W3:Y:S01]  /*0400*/  LDG.E.S8 R17, desc[UR8][R6.64+0x1] ;  /* 0x0000010806117981 */ /* 0x000ee2000c1e1300 */
[----:B----4-:R-:W-:-:S04]  /*0410*/  IMAD R21, R18, R21, RZ ;  /* 0x0000001512157224 */ /* 0x010fc800078e02ff */
[----:B--2---:R-:W-:Y:S02]  /*0420*/  IMAD R21, R21, R22, RZ ;  /* 0x0000001615157224 */ /* 0x004fe400078e02ff */
[----:B---3--:R-:W-:-:S03]  /*0430*/  IMAD R22, R18, R25, RZ ;  /* 0x0000001912167224 */ /* 0x008fc600078e02ff */
[----:B------:R-:W-:Y:S01]  /*0440*/  I2FP.F32.S32 R21, R21 ;  /* 0x0000001500157245 */ /* 0x000fe20000201400 */
[----:B------:R-:W2:Y:S01]  /*0450*/  LDG.E.S8 R25, desc[UR8][R6.64+0x3] ;  /* 0x0000030806197981 */ /* 0x000ea2000c1e1300 */
[----:B------:R-:W-:-:S03]  /*0460*/  IMAD R22, R22, R23, RZ ;  /* 0x0000001716167224 */ /* 0x000fc600078e02ff */
[----:B------:R-:W-:Y:S01]  /*0470*/  FADD R26, R26, R21 ;  /* 0x000000151a1a7221 */ /* 0x000fe20000000000 */
[----:B------:R-:W3:Y:S01]  /*0480*/  LDG.E.S8 R23, desc[UR8][R6.64+0x2] ;  /* 0x0000020806177981 */ /* 0x000ee2000c1e1300 */
[----:B------:R-:W-:-:S03]  /*0490*/  I2FP.F32.S32 R29, R22 ;  /* 0x00000016001d7245 */ /* 0x000fc60000201400 */
[----:B------:R-:W4:Y:S04]  /*04a0*/  LDG.E R21, desc[UR8][R8.64] ;  /* 0x0000000808157981 */ /* 0x000f28000c1e1900 */
[----:B------:R-:W4:Y:S01]  /*04b0*/  LDG.E R22, desc[UR8][R8.64+0x4] ;  /* 0x0000040808167981 */ /* 0x000f22000c1e1900 */
[----:B------:R-:W-:-:S03]  /*04c0*/  FADD R28, R26, R29 ;  /* 0x0000001d1a1c7221 */ /* 0x000fc60000000000 */
[----:B------:R0:W4:Y:S01]  /*04d0*/  LDG.E R26, desc[UR8][R8.64+0x8] ;  /* 0x00000808081a7981 */ /* 0x000122000c1e1900 */
[----:B------:R-:W-:Y:S01]  /*04e0*/  IMAD R17, R18, R17, RZ ;  /* 0x0000001112117224 */ /* 0x000fe200078e02ff */
[----:B------:R-:W-:Y:S01]  /*04f0*/  IADD3 R20, PT, PT, R20, 0x8, RZ ;  /* 0x0000000814147810 */ /* 0x000fe20007ffe0ff */
[----:B------:R-:W-:-:S03]  /*0500*/  IMAD R27, R18, R27, RZ ;  /* 0x0000001b121b7224 */ /* 0x000fc600078e02ff */
[----:B------:R-:W-:Y:S01]  /*0510*/  ISETP.NE.AND P1, PT, R20, RZ, PT ;  /* 0x000000ff1400720c */ /* 0x000fe20003f25270 */
[----:B------:R-:W-:Y:S01]  /*0520*/  IMAD R24, R27, R24, RZ ;  /* 0x000000181b187224 */ /* 0x000fe200078e02ff */
[----:B0-----:R-:W-:-:S04]  /*0530*/  IADD3 R8, P2, PT, R8, 0x20, RZ ;  /* 0x0000002008087810 */ /* 0x001fc80007f5e0ff */
[----:B------:R-:W-:Y:S02]  /*0540*/  I2FP.F32.S32 R24, R24 ;  /* 0x0000001800187245 */ /* 0x000fe40000201400 */
[----:B------:R-:W-:Y:S02]  /*0550*/  IADD3.X R9, PT, PT, RZ, R9, RZ, P2, !PT ;  /* 0x00000009ff097210 */ /* 0x000fe400017fe4ff */
[----:B------:R-:W-:Y:S01]  /*0560*/  IADD3 R11, PT, PT, R11, 0x8, RZ ;  /* 0x000000080b0b7810 */ /* 0x000fe20007ffe0ff */
[C---:B--2---:R-:W-:Y:S02]  /*0570*/  IMAD R25, R18.reuse, R25, RZ ;  /* 0x0000001912197224 */ /* 0x044fe400078e02ff */
[----:B---3--:R-:W-:Y:S02]  /*0580*/  IMAD R23, R18, R23, RZ ;  /* 0x0000001712177224 */ /* 0x008fe400078e02ff */
[----:B----4-:R-:W-:Y:S02]  /*0590*/  IMAD R17, R17, R21, RZ ;  /* 0x0000001511117224 */ /* 0x010fe400078e02ff */
[----:B------:R-:W-:-:S03]  /*05a0*/  IMAD R22, R23, R22, RZ ;  /* 0x0000001617167224 */ /* 0x000fc600078e02ff */
[----:B------:R-:W-:Y:S01]  /*05b0*/  I2FP.F32.S32 R17, R17 ;  /* 0x0000001100117245 */ /* 0x000fe20000201400 */
[----:B------:R-:W-:Y:S01]  /*05c0*/  IMAD R25, R25, R26, RZ ;  /* 0x0000001a19197224 */ /* 0x000fe200078e02ff */
[----:B------:R-:W-:-:S03]  /*05d0*/  I2FP.F32.S32 R22, R22 ;  /* 0x0000001600167245 */ /* 0x000fc60000201400 */
[----:B------:R-:W-:Y:S01]  /*05e0*/  FADD R17, R28, R17 ;  /* 0x000000111c117221 */ /* 0x000fe20000000000 */
[----:B------:R-:W-:-:S03]  /*05f0*/  I2FP.F32.S32 R6, R25 ;  /* 0x0000001900067245 */ /* 0x000fc60000201400 */
[----:B------:R-:W-:-:S04]  /*0600*/  FADD R17, R17, R22 ;  /* 0x0000001611117221 */ /* 0x000fc80000000000 */
[----:B------:R-:W-:-:S04]  /*0610*/  FADD R17, R17, R6 ;  /* 0x0000000611117221 */ /* 0x000fc80000000000 */
[----:B------:R-:W-:Y:S01]  /*0620*/  FADD R17, R17, R24 ;  /* 0x0000001811117221 */ /* 0x000fe20000000000 */
[----:B------:R-:W-:Y:S06]  /*0630*/  @P1 BRA `(.L_x_6) ;  /* 0xfffffffc00181947 */ /* 0x000fec000383ffff */
.L_x_5:
[----:B------:R-:W-:Y:S05]  /*0640*/  BSYNC.RECONVERGENT B2 ;  /* 0x0000000000027941 */ /* 0x000fea0003800200 */
.L_x_4:
[----:B------:R-:W-:Y:S04]  /*0650*/  BSSY.RECONVERGENT B2, `(.L_x_7) ;  /* 0x0000047000027945 */ /* 0x000fe80003800200 */
[----:B------:R-:W-:Y:S05]  /*0660*/  @!P0 BRA `(.L_x_8) ;  /* 0x0000000400148947 */ /* 0x000fea0003800000 */
[----:B------:R-:W-:Y:S01]  /*0670*/  ISETP.GE.U32.AND P0, PT, R10, 0x4, PT ;  /* 0x000000040a00780c */ /* 0x000fe20003f06070 */
[----:B------:R-:W-:Y:S01]  /*0680*/  BSSY.RECONVERGENT B3, `(.L_x_9) ;  /* 0x0000022000037945 */ /* 0x000fe20003800200 */
[----:B------:R-:W-:-:S04]  /*0690*/  LOP3.LUT R24, R14, 0x3, RZ, 0xc0, !PT ;  /* 0x000000030e187812 */ /* 0x000fc800078ec0ff */
[----:B------:R-:W-:-:S07]  /*06a0*/  ISETP.NE.AND P1, PT, R24, RZ, PT ;  /* 0x000000ff1800720c */ /* 0x000fce0003f25270 */
[----:B------:R-:W-:Y:S06]  /*06b0*/  @!P0 BRA `(.L_x_10) ;  /* 0x0000000000788947 */ /* 0x000fec0003800000 */
[----:B------:R-:W0:Y:S01]  /*06c0*/  LDCU.64 UR6, c[0x0][0x388] ;  /* 0x00007100ff0677ac */ /* 0x000e220008000a00 */
[----:B------:R-:W-:-:S04]  /*06d0*/  IADD3 R6, PT, PT, R16, R19, RZ ;  /* 0x0000001310067210 */ /* 0x000fc80007ffe0ff */
[----:B0-----:R-:W-:-:S04]  /*06e0*/  IADD3 R8, P0, PT, R6, UR6, RZ ;  /* 0x0000000606087c10 */ /* 0x001fc8000ff1e0ff */
[----:B------:R-:W-:Y:S01]  /*06f0*/  LEA.HI.X.SX32 R9, R6, UR7, 0x1, P0 ;  /* 0x0000000706097c11 */ /* 0x000fe200080f0eff */
[----:B------:R-:W-:-:S04]  /*0700*/  IMAD.WIDE.U32 R6, R19, 0x4, R2 ;  /* 0x0000000413067825 */ /* 0x000fc800078e0002 */
[----:B------:R-:W2:Y:S04]  /*0710*/  LDG.E.S8 R23, desc[UR8][R8.64] ;  /* 0x0000000808177981 */ /* 0x000ea8000c1e1300 */
[----:B------:R-:W3:Y:S04]  /*0720*/  LDG.E R22, desc[UR8][R6.64] ;  /* 0x0000000806167981 */ /* 0x000ee8000c1e1900 */
[----:B------:R-:W4:Y:S04]  /*0730*/  LDG.E.S8 R25, desc[UR8][R8.64+0x1] ;  /* 0x0000010808197981 */ /* 0x000f28000c1e1300 */
[----:B------:R-:W4:Y:S04]  /*0740*/  LDG.E.S8 R27, desc[UR8][R8.64+0x2] ;  /* 0x00000208081b7981 */ /* 0x000f28000c1e1300 */
[----:B------:R-:W4:Y:S04]  /*0750*/  LDG.E R21, desc[UR8][R6.64+0x4] ;  /* 0x0000040806157981 */ /* 0x000f28000c1e1900 */
[----:B------:R-:W4:Y:S04]  /*0760*/  LDG.E R10, desc[UR8][R6.64+0x8] ;  /* 0x00000808060a7981 */ /* 0x000f28000c1e1900 */
[----:B------:R-:W4:Y:S04]  /*0770*/  LDG.E.S8 R11, desc[UR8][R8.64+0x3] ;  /* 0x00000308080b7981 */ /* 0x000f28000c1e1300 */
[----:B------:R-:W4:Y:S01]  /*0780*/  LDG.E R20, desc[UR8][R6.64+0xc] ;  /* 0x00000c0806147981 */ /* 0x000f22000c1e1900 */
[----:B------:R-:W-:Y:S01]  /*0790*/  IADD3 R19, PT, PT, R19, 0x4, RZ ;  /* 0x0000000413137810 */ /* 0x000fe20007ffe0ff */
[----:B--2--5:R-:W-:-:S04]  /*07a0*/  IMAD R23, R18, R23, RZ ;  /* 0x0000001712177224 */ /* 0x024fc800078e02ff */
[----:B---3--:R-:W-:Y:S02]  /*07b0*/  IMAD R22, R23, R22, RZ ;  /* 0x0000001617167224 */ /* 0x008fe400078e02ff */
[----:B----4-:R-:W-:-:S03]  /*07c0*/  IMAD R26, R18, R25, RZ ;  /* 0x00000019121a7224 */ /* 0x010fc600078e02ff */
[----:B------:R-:W-:Y:S01]  /*07d0*/  I2FP.F32.S32 R22, R22 ;  /* 0x0000001600167245 */ /* 0x000fe20000201400 */
[----:B------:R-:W-:-:S04]  /*07e0*/  IMAD R27, R18, R27, RZ ;  /* 0x0000001b121b7224 */ /* 0x000fc800078e02ff */
[----:B------:R-:W-:Y:S01]  /*07f0*/  FADD R22, R17, R22 ;  /* 0x0000001611167221 */ /* 0x000fe20000000000 */
[----:B------:R-:W-:Y:S02]  /*0800*/  IMAD R21, R26, R21, RZ ;  /* 0x000000151a157224 */ /* 0x000fe400078e02ff */
[----:B------:R-:W-:-:S03]  /*0810*/  IMAD R10, R27, R10, RZ ;  /* 0x0000000a1b0a7224 */ /* 0x000fc600078e02ff */
[----:B------:R-:W-:Y:S01]  /*0820*/  I2FP.F32.S32 R21, R21 ;  /* 0x0000001500157245 */ /* 0x000fe20000201400 */
[----:B------:R-:W-:Y:S01]  /*0830*/  IMAD R11, R18, R11, RZ ;  /* 0x0000000b120b7224 */ /* 0x000fe200078e02ff */
[----:B------:R-:W-:-:S03]  /*0840*/  I2FP.F32.S32 R10, R10 ;  /* 0x0000000a000a7245 */ /* 0x000fc60000201400 */
[----:B------:R-:W-:Y:S01]  /*0850*/  FADD R21, R22, R21 ;  /* 0x0000001516157221 */ /* 0x000fe20000000000 */
[----:B------:R-:W-:-:S03]  /*0860*/  IMAD R11, R11, R20, RZ ;  /* 0x000000140b0b7224 */ /* 0x000fc600078e02ff */
[----:B------:R-:W-:Y:S02]  /*0870*/  FADD R10, R21, R10 ;  /* 0x0000000a150a7221 */ /* 0x000fe40000000000 */
[----:B------:R-:W-:-:S05]  /*0880*/  I2FP.F32.S32 R11, R11 ;  /* 0x0000000b000b7245 */ /* 0x000fca0000201400 */
[----:B------:R-:W-:-:S07]  /*0890*/  FADD R17, R10, R11 ;  /* 0x0000000b0a117221 */ /* 0x000fce0000000000 */
.L_x_10:
[----:B------:R-:W-:Y:S05]  /*08a0*/  BSYNC.RECONVERGENT B3 ;  /* 0x0000000000037941 */ /* 0x000fea0003800200 */
.L_x_9:
[----:B------:R-:W-:Y:S05]  /*08b0*/  @!P1 BRA `(.L_x_8) ;  /* 0x0000000000809947 */ /* 0x000fea0003800000 */
[----:B------:R-:W-:Y:S02]  /*08c0*/  ISETP.NE.AND P1, PT, R24, 0x1, PT ;  /* 0x000000011800780c */ /* 0x000fe40003f25270 */
[----:B------:R-:W-:-:S04]  /*08d0*/  LOP3.LUT R6, R14, 0x1, RZ, 0xc0, !PT ;  /* 0x000000010e067812 */ /* 0x000fc800078ec0ff */
[----:B------:R-:W-:-:S07]  /*08e0*/  ISETP.NE.U32.AND P0, PT, R6, 0x1, PT ;  /* 0x000000010600780c */ /* 0x000fce0003f05070 */
[----:B------:R-:W0:Y:S01]  /*08f0*/  @P1 LDC.64 R6, c[0x0][0x388] ;  /* 0x0000e200ff061b82 */ /* 0x000e220000000a00 */
[----:B------:R-:W-:Y:S01]  /*0900*/  @P1 IADD3 R20, PT, PT, R16, R19, RZ ;  /* 0x0000001310141210 */ /* 0x000fe20007ffe0ff */
[C---:B------:R-:W-:Y:S01]  /*0910*/  @P1 IMAD.WIDE.U32 R10, R19.reuse, 0x4, R2 ;  /* 0x00000004130a1825 */ /* 0x040fe200078e0002 */
[----:B------:R-:W-:-:S04]  /*0920*/  @P1 IADD3 R19, PT, PT, R19, 0x2, RZ ;  /* 0x0000000213131810 */ /* 0x000fc80007ffe0ff */
[----:B------:R-:W-:Y:S01]  /*0930*/  @!P0 IADD3 R16, PT, PT, R16, R19, RZ ;  /* 0x0000001310108210 */ /* 0x000fe20007ffe0ff */
[----:B------:R-:W1:Y:S01]  /*0940*/  @!P0 LDC.64 R8, c[0x0][0x388] ;  /* 0x0000e200ff088b82 */ /* 0x000e620000000a00 */
[----:B------:R-:W2:Y:S01]  /*0950*/  @P1 LDG.E R22, desc[UR8][R10.64+0x4] ;  /* 0x000004080a161981 */ /* 0x000ea2000c1e1900 */
[----:B0-----:R-:W-:-:S04]  /*0960*/  @P1 IADD3 R6, P2, PT, R20, R6, RZ ;  /* 0x0000000614061210 */ /* 0x001fc80007f5e0ff */
[----:B------:R-:W-:Y:S02]  /*0970*/  @P1 LEA.HI.X.SX32 R7, R20, R7, 0x1, P2 ;  /* 0x0000000714071211 */ /* 0x000fe400010f0eff */
[----:B-1----:R-:W-:-:S03]  /*0980*/  @!P0 IADD3 R8, P2, PT, R16, R8, RZ ;  /* 0x0000000810088210 */ /* 0x002fc60007f5e0ff */
[----:B------:R-:W3:Y:S01]  /*0990*/  @P1 LDG.E.S8 R23, desc[UR8][R6.64] ;  /* 0x0000000806171981 */ /* 0x000ee2000c1e1300 */
[----:B------:R-:W-:-:S03]  /*09a0*/  @!P0 LEA.HI.X.SX32 R9, R16, R9, 0x1, P2 ;  /* 0x0000000910098211 */ /* 0x000fc600010f0eff */
[----:B------:R-:W4:Y:S01]  /*09b0*/  @P1 LDG.E.S8 R25, desc[UR8][R6.64+0x1] ;  /* 0x0000010806191981 */ /* 0x000f22000c1e1300 */
[----:B------:R-:W-:-:S03]  /*09c0*/  @!P0 IMAD.WIDE.U32 R20, R19, 0x4, R2 ;  /* 0x0000000413148825 */ /* 0x000fc600078e0002 */
[----:B------:R-:W2:Y:S04]  /*09d0*/  @P1 LDG.E R16, desc[UR8][R10.64] ;  /* 0x000000080a101981 */ /* 0x000ea8000c1e1900 */
[----:B------:R-:W2:Y:S04]  /*09e0*/  @!P0 LDG.E.S8 R9, desc[UR8][R8.64] ;  /* 0x0000000808098981 */ /* 0x000ea8000c1e1300 */
[----:B------:R-:W2:Y:S01]  /*09f0*/  @!P0 LDG.E R21, desc[UR8][R20.64] ;  /* 0x0000000814158981 */ /* 0x000ea2000c1e1900 */
[C---:B---3-5:R-:W-:Y:S02]  /*0a00*/  @P1 IMAD R23, R18.reuse, R23, RZ ;  /* 0x0000001712171224 */ /* 0x068fe400078e02ff */
[----:B----4-:R-:W-:-:S02]  /*0a10*/  @P1 IMAD R25, R18, R25, RZ ;  /* 0x0000001912191224 */ /* 0x010fc400078e02ff */
[----:B--2---:R-:W-:Y:S02]  /*0a20*/  @P1 IMAD R16, R23, R16, RZ ;  /* 0x0000001017101224 */ /* 0x004fe400078e02ff */
[----:B------:R-:W-:Y:S02]  /*0a30*/  @P1 IMAD R22, R25, R22, RZ ;  /* 0x0000001619161224 */ /* 0x000fe400078e02ff */
[----:B------:R-:W-:Y:S01]  /*0a40*/  @!P0 IMAD R18, R18, R9, RZ ;  /* 0x0000000912128224 */ /* 0x000fe200078e02ff */
[----:B------:R-:W-:Y:S02]  /*0a50*/  @P1 I2FP.F32.S32 R16, R16 ;  /* 0x0000001000101245 */ /* 0x000fe40000201400 */
[----:B------:R-:W-:Y:S01]  /*0a60*/  @P1 I2FP.F32.S32 R7, R22 ;  /* 0x0000001600071245 */ /* 0x000fe20000201400 */
[----:B------:R-:W-:Y:S02]  /*0a70*/  @!P0 IMAD R18, R18, R21, RZ ;  /* 0x0000001512128224 */ /* 0x000fe400078e02ff */
[----:B------:R-:W-:-:S03]  /*0a80*/  @P1 FADD R16, R17, R16 ;  /* 0x0000001011101221 */ /* 0x000fc60000000000 */
[----:B------:R-:W-:Y:S01]  /*0a90*/  @!P0 I2FP.F32.S32 R18, R18 ;  /* 0x0000001200128245 */ /* 0x000fe20000201400 */
[----:B------:R-:W-:-:S04]  /*0aa0*/  @P1 FADD R17, R16, R7 ;  /* 0x0000000710111221 */ /* 0x000fc80000000000 */
[----:B------:R-:W-:-:S07]  /*0ab0*/  @!P0 FADD R17, R17, R18 ;  /* 0x0000001211118221 */ /* 0x000fce0000000000 */
.L_x_8:
[----:B------:R-:W-:Y:S05]  /*0ac0*/  BSYNC.RECONVERGENT B2 ;  /* 0x0000000000027941 */ /* 0x000fea0003800200 */
.L_x_7:
[----:B------:R0:W-:Y:S02]  /*0ad0*/  STS [R12], R17 ;  /* 0x000000110c007388 */ /* 0x0001e40000000800 */
.L_x_3:
[----:B------:R-:W-:Y:S05]  /*0ae0*/  BSYNC.RECONVERGENT B0 ;  /* 0x0000000000007941 */ /* 0x000fea0003800200 */
.L_x_2:
[----:B------:R-:W-:-:S13]  /*0af0*/  ISETP.GE.U32.AND P0, PT, R14, UR10, PT ;  /* 0x0000000a0e007c0c */ /* 0x000fda000bf06070 */
[----:B------:R-:W-:Y:S05]  /*0b00*/  @P0 BRA `(.L_x_1) ;  /* 0x0000000800a00947 */ /* 0x000fea0003800000 */
[----:B------:R-:W-:Y:S01]  /*0b10*/  ISETP.NE.AND P0, PT, R15, R14, PT ;  /* 0x0000000e0f00720c */ /* 0x000fe20003f05270 */
[----:B------:R-:W-:-:S12]  /*0b20*/  BSSY.RECONVERGENT B0, `(.L_x_11) ;  /* 0x000000f000007945 */ /* 0x000fd80003800200 */
[----:B------:R-:W-:Y:S05]  /*0b30*/  @!P0 BRA `(.L_x_12) ;  /* 0x0000000000348947 */ /* 0x000fea0003800000 */
[----:B------:R-:W1:Y:S01]  /*0b40*/  LDCU.64 UR6, c[0x0][0x388] ;  /* 0x00007100ff0677ac */ /* 0x000e620008000a00 */
[----:B------:R-:W-:Y:S01]  /*0b50*/  IMAD R8, R15, UR10, R14 ;  /* 0x0000000a0f087c24 */ /* 0x000fe2000f8e020e */
[----:B------:R-:W2:Y:S01]  /*0b60*/  LDG.E R11, desc[UR8][R4.64] ;  /* 0x00000008040b7981 */ /* 0x000ea2000c1e1900 */
[----:B------:R-:W-:-:S06]  /*0b70*/  IMAD.WIDE.U32 R6, R14, 0x4, R2 ;  /* 0x000000040e067825 */ /* 0x000fcc00078e0002 */
[----:B------:R-:W3:Y:S01]  /*0b80*/  LDG.E R6, desc[UR8][R6.64] ;  /* 0x0000000806067981 */ /* 0x000ee2000c1e1900 */
[----:B-1----:R-:W-:-:S04]  /*0b90*/  IADD3 R8, P0, PT, R8, UR6, RZ ;  /* 0x0000000608087c10 */ /* 0x002fc8000ff1e0ff */
[----:B------:R-:W-:-:S05]  /*0ba0*/  IADD3.X R9, PT, PT, RZ, UR7, RZ, P0, !PT ;  /* 0x00000007ff097c10 */ /* 0x000fca00087fe4ff */
[----:B------:R-:W2:Y:S02]  /*0bb0*/  LDG.E.S8 R8, desc[UR8][R8.64] ;  /* 0x0000000808087981 */ /* 0x000ea4000c1e1300 */
[----:B--2---:R-:W-:-:S04]  /*0bc0*/  IMAD R11, R8, R11, RZ ;  /* 0x0000000b080b7224 */ /* 0x004fc800078e02ff */
[----:B---3--:R-:W-:-:S05]  /*0bd0*/  IMAD R11, R11, R6, RZ ;  /* 0x000000060b0b7224 */ /* 0x008fca00078e02ff */
[----:B------:R-:W-:-:S05]  /*0be0*/  I2FP.F32.S32 R10, R11 ;  /* 0x0000000b000a7245 */ /* 0x000fca0000201400 */
[----:B0-----:R-:W-:-:S05]  /*0bf0*/  FADD R17, R17, R10 ;  /* 0x0000000a11117221 */ /* 0x001fca0000000000 */
[----:B------:R1:W-:Y:S02]  /*0c00*/  STS [R12], R17 ;  /* 0x000000110c007388 */ /* 0x0003e40000000800 */
.L_x_12:
[----:B------:R-:W-:Y:S05]  /*0c10*/  BSYNC.RECONVERGENT B0 ;  /* 0x0000000000007941 */ /* 0x000fea0003800200 */
.L_x_11:
[----:B------:R-:W-:-:S04]  /*0c20*/  IADD3 R14, PT, PT, R14, 0x1, RZ ;  /* 0x000000010e0e7810 */ /* 0x000fc80007ffe0ff */
[----:B------:R-:W-:-:S13]  /*0c30*/  ISETP.GE.U32.AND P0, PT, R14, UR10, PT ;  /* 0x0000000a0e007c0c */ /* 0x000fda000bf06070 */
[----:B------:R-:W-:Y:S05]  /*0c40*/  @P0 BRA `(.L_x_1) ;  /* 0x0000000800500947 */ /* 0x000fea0003800000 */
[----:B------:R2:W5:Y:S01]  /*0c50*/  LDG.E R8, desc[UR8][R4.64] ;  /* 0x0000000804087981 */ /* 0x000562000c1e1900 */
[C---:B------:R-:W-:Y:S01]  /*0c60*/  IADD3 R6, PT, PT, R14.reuse, -UR10, RZ ;  /* 0x8000000a0e067c10 */ /* 0x040fe2000fffe0ff */
[----:B------:R-:W-:Y:S01]  /*0c70*/  BSSY.RECONVERGENT B0, `(.L_x_13) ;  /* 0x0000048000007945 */ /* 0x000fe20003800200 */
[----:B------:R-:W-:Y:S02]  /*0c80*/  IADD3 R10, PT, PT, -R14, UR10, RZ ;  /* 0x0000000a0e0a7c10 */ /* 0x000fe4000fffe1ff */
[----:B------:R-:W-:Y:S02]  /*0c90*/  ISETP.GT.U32.AND P1, PT, R6, -0x8, PT ;  /* 0xfffffff80600780c */ /* 0x000fe40003f24070 */
[----:B------:R-:W-:-:S04]  /*0ca0*/  LOP3.LUT R11, R10, 0x7, RZ, 0xc0, !PT ;  /* 0x000000070a0b7812 */ /* 0x000fc800078ec0ff */
[----:B------:R-:W-:-:S07]  /*0cb0*/  ISETP.NE.AND P0, PT, R11, RZ, PT ;  /* 0x000000ff0b00720c */ /* 0x000fce0003f05270 */
[----:B--2---:R-:W-:Y:S06]  /*0cc0*/  @P1 BRA `(.L_x_14) ;  /* 0x0000000400081947 */ /* 0x004fec0003800000 */
[----:B------:R-:W-:Y:S01]  /*0cd0*/  IMAD.WIDE.U32 R4, R14, 0x4, R2 ;  /* 0x000000040e047825 */ /* 0x000fe200078e0002 */
[----:B------:R-:W-:-:S03]  /*0ce0*/  LOP3.LUT R16, R10, 0xfffffff8, RZ, 0xc0, !PT ;  /* 0xfffffff80a107812 */ /* 0x000fc600078ec0ff */
[----:B------:R-:W-:Y:S01]  /*0cf0*/  IMAD R9, R15, UR10, R14 ;  /* 0x0000000a0f097c24 */ /* 0x000fe2000f8e020e */
[----:B------:R-:W-:Y:S02]  /*0d00*/  IADD3 R20, P1, PT, R4, 0x10, RZ ;  /* 0x0000001004147810 */ /* 0x000fe40007f3e0ff */
[----:B------:R-:W-:Y:S02]  /*0d10*/  IADD3 R16, PT, PT, -R16, RZ, RZ ;  /* 0x000000ff10107210 */ /* 0x000fe40007ffe1ff */
[----:B------:R-:W-:-:S09]  /*0d20*/  IADD3.X R5, PT, PT, RZ, R5, RZ, P1, !PT ;  /* 0x00000005ff057210 */ /* 0x000fd20000ffe4ff */
.L_x_15:
[----:B------:R-:W2:Y:S01]  /*0d30*/  LDC.64 R6, c[0x0][0x388] ;  /* 0x0000e200ff067b82 */ /* 0x000ea20000000a00 */
[----:B------:R-:W-:Y:S02]  /*0d40*/  SHF.R.S32.HI R4, RZ, 0x1f, R9 ;  /* 0x0000001fff047819 */ /* 0x000fe40000011409 */
[----:B--2---:R-:W-:-:S04]  /*0d50*/  IADD3 R6, P1, P2, R9, 0x3, R6 ;  /* 0x0000000309067810 */ /* 0x004fc80007a3e006 */
[----:B------:R-:W-:Y:S02]  /*0d60*/  IADD3.X R7, PT, PT, R4, R7, RZ, P1, P2 ;  /* 0x0000000704077210 */ /* 0x000fe40000fe44ff */
[----:B------:R-:W-:-:S03]  /*0d70*/  MOV R4, R20 ;  /* 0x0000001400047202 */ /* 0x000fc60000000f00 */
[----:B------:R-:W2:Y:S04]  /*0d80*/  LDG.E.S8 R19, desc[UR8][R6.64+-0x3] ;  /* 0xfffffd0806137981 */ /* 0x000ea8000c1e1300 */
[----:B------:R-:W3:Y:S04]  /*0d90*/  LDG.E R20, desc[UR8][R4.64+-0x10] ;  /* 0xfffff00804147981 */ /* 0x000ee8000c1e1900 */
[----:B------:R-:W4:Y:S04]  /*0da0*/  LDG.E.S8 R23, desc[UR8][R6.64+-0x2] ;  /* 0xfffffe0806177981 */ /* 0x000f28000c1e1300 */
[----:B------:R-:W4:Y:S04]  /*0db0*/  LDG.E R22, desc[UR8][R4.64+-0xc] ;  /* 0xfffff40804167981 */ /* 0x000f28000c1e1900 */
[----:B------:R-:W4:Y:S04]  /*0dc0*/  LDG.E.S8 R21, desc[UR8][R6.64+-0x1] ;  /* 0xffffff0806157981 */ /* 0x000f28000c1e1300 */
[----:B-----5:R-:W4:Y:S04]  /*0dd0*/  LDG.E R18, desc[UR8][R4.64+-0x8] ;  /* 0xfffff80804127981 */ /* 0x020f28000c1e1900 */
[----:B------:R-:W4:Y:S04]  /*0de0*/  LDG.E.S8 R25, desc[UR8][R6.64+0x2] ;  /* 0x0000020806197981 */ /* 0x000f28000c1e1300 */
[----:B------:R-:W4:Y:S04]  /*0df0*/  LDG.E.S8 R27, desc[UR8][R6.64+0x3] ;  /* 0x00000308061b7981 */ /* 0x000f28000c1e1300 */
[----:B------:R-:W4:Y:S01]  /*0e00*/  LDG.E.S8 R29, desc[UR8][R6.64+0x4] ;  /* 0x00000408061d7981 */ /* 0x000f22000c1e1300 */
[----:B--2---:R-:W-:-:S04]  /*0e10*/  IMAD R19, R8, R19, RZ ;  /* 0x0000001308137224 */ /* 0x004fc800078e02ff */
[----:B---3--:R-:W-:Y:S02]  /*0e20*/  IMAD R19, R19, R20, RZ ;  /* 0x0000001413137224 */ /* 0x008fe400078e02ff */
[----:B----4-:R-:W-:-:S03]  /*0e30*/  IMAD R23, R8, R23, RZ ;  /* 0x0000001708177224 */ /* 0x010fc600078e02ff */
[----:B------:R-:W-:Y:S02]  /*0e40*/  I2FP.F32.S32 R20, R19 ;  /* 0x0000001300147245 */ /* 0x000fe40000201400 */
[----:B------:R-:W2:Y:S01]  /*0e50*/  LDG.E.S8 R19, desc[UR8][R6.64] ;  /* 0x0000000806137981 */ /* 0x000ea2000c1e1300 */
[----:B------:R-:W-:Y:S02]  /*0e60*/  IMAD R22, R23, R22, RZ ;  /* 0x0000001617167224 */ /* 0x000fe400078e02ff */
[----:B------:R-:W-:Y:S01]  /*0e70*/  FADD R20, R20, R17 ;  /* 0x0000001114147221 */ /* 0x000fe20000000000 */
[----:B------:R3:W4:Y:S02]  /*0e80*/  LDG.E.S8 R23, desc[UR8][R6.64+0x1] ;  /* 0x0000010806177981 */ /* 0x000724000c1e1300 */
[----:B------:R-:W-:Y:S02]  /*0e90*/  I2FP.F32.S32 R22, R22 ;  /* 0x0000001600167245 */ /* 0x000fe40000201400 */
[----:B01----:R-:W4:Y:S03]  /*0ea0*/  LDG.E R17, desc[UR8][R4.64+-0x4] ;  /* 0xfffffc0804117981 */ /* 0x003f26000c1e1900 */
[----:B------:R-:W-:-:S02]  /*0eb0*/  FADD R22, R20, R22 ;  /* 0x0000001614167221 */ /* 0x000fc40000000000 */
[----:B------:R-:W4:Y:S01]  /*0ec0*/  LDG.E R20, desc[UR8][R4.64] ;  /* 0x0000000804147981 */ /* 0x000f22000c1e1900 */
[----:B------:R-:W-:-:S03]  /*0ed0*/  IMAD R24, R8, R21, RZ ;  /* 0x0000001508187224 */ /* 0x000fc600078e02ff */
[----:B------:R-:W4:Y:S01]  /*0ee0*/  LDG.E R21, desc[UR8][R4.64+0x4] ;  /* 0x0000040804157981 */ /* 0x000f22000c1e1900 */
[----:B------:R-:W-:-:S03]  /*0ef0*/  IMAD R26, R24, R18, RZ ;  /* 0x00000012181a7224 */ /* 0x000fc600078e02ff */
[----:B------:R-:W4:Y:S04]  /*0f00*/  LDG.E R24, desc[UR8][R4.64+0x8] ;  /* 0x0000080804187981 */ /* 0x000f28000c1e1900 */
[----:B------:R-:W4:Y:S01]  /*0f10*/  LDG.E R18, desc[UR8][R4.64+0xc] ;  /* 0x00000c0804127981 */ /* 0x000f22000c1e1900 */
[----:B---3--:R-:W-:Y:S01]  /*0f20*/  I2FP.F32.S32 R7, R26 ;  /* 0x0000001a00077245 */ /* 0x008fe20000201400 */
[----:B------:R-:W-:Y:S01]  /*0f30*/  IMAD R26, R8, R25, RZ ;  /* 0x00000019081a7224 */ /* 0x000fe200078e02ff */
[----:B------:R-:W-:Y:S01]  /*0f40*/  IADD3 R16, PT, PT, R16, 0x8, RZ ;  /* 0x0000000810107810 */ /* 0x000fe20007ffe0ff */
[----:B------:R-:W-:Y:S02]  /*0f50*/  IMAD R27, R8, R27, RZ ;  /* 0x0000001b081b7224 */ /* 0x000fe400078e02ff */
[----:B------:R-:W-:Y:S01]  /*0f60*/  FADD R7, R22, R7 ;  /* 0x0000000716077221 */ /* 0x000fe20000000000 */
[----:B------:R-:W-:Y:S01]  /*0f70*/  ISETP.NE.AND P1, PT, R16, RZ, PT ;  /* 0x000000ff1000720c */ /* 0x000fe20003f25270 */
[----:B------:R-:W-:Y:S01]  /*0f80*/  IMAD R29, R8, R29, RZ ;  /* 0x0000001d081d7224 */ /* 0x000fe200078e02ff */
[----:B------:R-:W-:-:S02]  /*0f90*/  IADD3 R14, PT, PT, R14, 0x8, RZ ;  /* 0x000000080e0e7810 */ /* 0x000fc40007ffe0ff */
[----:B------:R-:W-:Y:S01]  /*0fa0*/  IADD3 R9, PT, PT, R9, 0x8, RZ ;  /* 0x0000000809097810 */ /* 0x000fe20007ffe0ff */
[C---:B--2---:R-:W-:Y:S02]  /*0fb0*/  IMAD R28, R8.reuse, R19, RZ ;  /* 0x00000013081c7224 */ /* 0x044fe400078e02ff */
[----:B----4-:R-:W-:Y:S02]  /*0fc0*/  IMAD R23, R8, R23, RZ ;  /* 0x0000001708177224 */ /* 0x010fe400078e02ff */
[----:B------:R-:W-:Y:S02]  /*0fd0*/  IMAD R17, R28, R17, RZ ;  /* 0x000000111c117224 */ /* 0x000fe400078e02ff */
[----:B------:R-:W-:-:S03]  /*0fe0*/  IMAD R20, R23, R20, RZ ;  /* 0x0000001417147224 */ /* 0x000fc600078e02ff */
[----:B------:R-:W-:Y:S01]  /*0ff0*/  I2FP.F32.S32 R6, R17 ;  /* 0x0000001100067245 */ /* 0x000fe20000201400 */
[----:B------:R-:W-:Y:S01]  /*1000*/  IMAD R21, R26, R21, RZ ;  /* 0x000000151a157224 */ /* 0x000fe200078e02ff */
[----:B------:R-:W-:-:S03]  /*1010*/  I2FP.F32.S32 R17, R20 ;  /* 0x0000001400117245 */ /* 0x000fc60000201400 */
[----:B------:R-:W-:Y:S01]  /*1020*/  FADD R6, R7, R6 ;  /* 0x0000000607067221 */ /* 0x000fe20000000000 */
[----:B------:R-:W-:Y:S01]  /*1030*/  IMAD R24, R27, R24, RZ ;  /* 0x000000181b187224 */ /* 0x000fe200078e02ff */
[----:B------:R-:W-:Y:S02]  /*1040*/  I2FP.F32.S32 R21, R21 ;  /* 0x0000001500157245 */ /* 0x000fe40000201400 */
[----:B------:R-:W-:Y:S01]  /*1050*/  FADD R6, R6, R17 ;  /* 0x0000001106067221 */ /* 0x000fe20000000000 */
[----:B------:R-:W-:Y:S01]  /*1060*/  IMAD R18, R29, R18, RZ ;  /* 0x000000121d127224 */ /* 0x000fe200078e02ff */
[----:B------:R-:W-:Y:S02]  /*1070*/  I2FP.F32.S32 R7, R24 ;  /* 0x0000001800077245 */ /* 0x000fe40000201400 */
[----:B------:R-:W-:Y:S01]  /*1080*/  FADD R6, R6, R21 ;  /* 0x0000001506067221 */ /* 0x000fe20000000000 */
[----:B------:R-:W-:Y:S02]  /*1090*/  IADD3 R20, P2, PT, R4, 0x20, RZ ;  /* 0x0000002004147810 */ /* 0x000fe40007f5e0ff */
[----:B------:R-:W-:Y:S01]  /*10a0*/  I2FP.F32.S32 R17, R18 ;  /* 0x0000001200117245 */ /* 0x000fe20000201400 */
[----:B------:R-:W-:Y:S01]  /*10b0*/  FADD R6, R6, R7 ;  /* 0x0000000706067221 */ /* 0x000fe20000000000 */
[----:B------:R-:W-:-:S03]  /*10c0*/  IADD3.X R5, PT, PT, RZ, R5, RZ, P2, !PT ;  /* 0x00000005ff057210 */ /* 0x000fc600017fe4ff */
[----:B------:R-:W-:Y:S01]  /*10d0*/  FADD R17, R6, R17 ;  /* 0x0000001106117221 */ /* 0x000fe20000000000 */
[----:B------:R-:W-:Y:S06]  /*10e0*/  @P1 BRA `(.L_x_15) ;  /* 0xfffffffc00101947 */ /* 0x000fec000383ffff */
.L_x_14:
[----:B------:R-:W-:Y:S05]  /*10f0*/  BSYNC.RECONVERGENT B0 ;  /* 0x0000000000007941 */ /* 0x000fea0003800200 */
.L_x_13:
[----:B------:R-:W-:Y:S04]  /*1100*/  BSSY.RECONVERGENT B0, `(.L_x_16) ;  /* 0x0000047000007945 */ /* 0x000fe80003800200 */
[----:B------:R-:W-:Y:S05]  /*1110*/  @!P0 BRA `(.L_x_17) ;  /* 0x0000000400148947 */ /* 0x000fea0003800000 */
[----:B------:R-:W-:Y:S01]  /*1120*/  ISETP.GE.U32.AND P0, PT, R11, 0x4, PT ;  /* 0x000000040b00780c */ /* 0x000fe20003f06070 */
[----:B------:R-:W-:Y:S01]  /*1130*/  BSSY.RECONVERGENT B2, `(.L_x_18) ;  /* 0x0000022000027945 */ /* 0x000fe20003800200 */
[----:B------:R-:W-:-:S04]  /*1140*/  LOP3.LUT R20, R10, 0x3, RZ, 0xc0, !PT ;  /* 0x000000030a147812 */ /* 0x000fc800078ec0ff */
[----:B------:R-:W-:-:S07]  /*1150*/  ISETP.NE.AND P1, PT, R20, RZ, PT ;  /* 0x000000ff1400720c */ /* 0x000fce0003f25270 */
[----:B------:R-:W-:Y:S06]  /*1160*/  @!P0 BRA `(.L_x_19) ;  /* 0x0000000000788947 */ /* 0x000fec0003800000 */
[----:B------:R-:W2:Y:S01]  /*1170*/  LDCU.64 UR6, c[0x0][0x388] ;  /* 0x00007100ff0677ac */ /* 0x000ea20008000a00 */
[----:B------:R-:W-:Y:S02]  /*1180*/  IMAD R5, R15, UR10, R14 ;  /* 0x0000000a0f057c24 */ /* 0x000fe4000f8e020e */
[----:B------:R-:W-:-:S05]  /*1190*/  IMAD.WIDE.U32 R6, R14, 0x4, R2 ;  /* 0x000000040e067825 */ /* 0x000fca00078e0002 */
[----:B------:R-:W3:Y:S04]  /*11a0*/  LDG.E R16, desc[UR8][R6.64] ;  /* 0x0000000806107981 */ /* 0x000ee8000c1e1900 */
[----:B-----5:R-:W4:Y:S04]  /*11b0*/  LDG.E R18, desc[UR8][R6.64+0x4] ;  /* 0x0000040806127981 */ /* 0x020f28000c1e1900 */
[----:B------:R-:W4:Y:S01]  /*11c0*/  LDG.E R22, desc[UR8][R6.64+0x8] ;  /* 0x0000080806167981 */ /* 0x000f22000c1e1900 */
[----:B--2---:R-:W-:-:S03]  /*11d0*/  IADD3 R4, P0, PT, R5, UR6, RZ ;  /* 0x0000000605047c10 */ /* 0x004fc6000ff1e0ff */
[----:B------:R-:W2:Y:S01]  /*11e0*/  LDG.E R24, desc[UR8][R6.64+0xc] ;  /* 0x00000c0806187981 */ /* 0x000ea2000c1e1900 */
[----:B------:R-:W-:-:S05]  /*11f0*/  LEA.HI.X.SX32 R5, R5, UR7, 0x1, P0 ;  /* 0x0000000705057c11 */ /* 0x000fca00080f0eff */
[----:B------:R-:W3:Y:S04]  /*1200*/  LDG.E.S8 R9, desc[UR8][R4.64] ;  /* 0x0000000804097981 */ /* 0x000ee8000c1e1300 */
[----:B------:R-:W4:Y:S04]  /*1210*/  LDG.E.S8 R11, desc[UR8][R4.64+0x1] ;  /* 0x00000108040b7981 */ /* 0x000f28000c1e1300 */
[----:B------:R-:W2:Y:S04]  /*1220*/  LDG.E.S8 R19, desc[UR8][R4.64+0x2] ;  /* 0x0000020804137981 */ /* 0x000ea8000c1e1300 */
[----:B------:R-:W2:Y:S01]  /*1230*/  LDG.E.S8 R21, desc[UR8][R4.64+0x3] ;  /* 0x0000030804157981 */ /* 0x000ea2000c1e1300 */
[----:B------:R-:W-:Y:S01]  /*1240*/  IADD3 R14, PT, PT, R14, 0x4, RZ ;  /* 0x000000040e0e7810 */ /* 0x000fe20007ffe0ff */
[----:B---3--:R-:W-:-:S04]  /*1250*/  IMAD R9, R8, R9, RZ ;  /* 0x0000000908097224 */ /* 0x008fc800078e02ff */
[----:B------:R-:W-:Y:S02]  /*1260*/  IMAD R9, R9, R16, RZ ;  /* 0x0000001009097224 */ /* 0x000fe400078e02ff */
[C---:B----4-:R-:W-:Y:S02]  /*1270*/  IMAD R11, R8.reuse, R11, RZ ;  /* 0x0000000b080b7224 */ /* 0x050fe400078e02ff */
[C---:B--2---:R-:W-:Y:S01]  /*1280*/  IMAD R19, R8.reuse, R19, RZ ;  /* 0x0000001308137224 */ /* 0x044fe200078e02ff */
[----:B------:R-:W-:Y:S01]  /*1290*/  I2FP.F32.S32 R16, R9 ;  /* 0x0000000900107245 */ /* 0x000fe20000201400 */
[----:B------:R-:W-:Y:S02]  /*12a0*/  IMAD R11, R11, R18, RZ ;  /* 0x000000120b0b7224 */ /* 0x000fe400078e02ff */
[----:B------:R-:W-:Y:S02]  /*12b0*/  IMAD R19, R19, R22, RZ ;  /* 0x0000001613137224 */ /* 0x000fe400078e02ff */
[----:B------:R-:W-:Y:S01]  /*12c0*/  IMAD R21, R8, R21, RZ ;  /* 0x0000001508157224 */ /* 0x000fe200078e02ff */
[----:B------:R-:W-:Y:S01]  /*12d0*/  I2FP.F32.S32 R11, R11 ;  /* 0x0000000b000b7245 */ /* 0x000fe20000201400 */
[----:B------:R-:W-:Y:S01]  /*12e0*/  FADD R16, R17, R16 ;  /* 0x0000001011107221 */ /* 0x000fe20000000000 */
[----:B------:R-:W-:Y:S01]  /*12f0*/  I2FP.F32.S32 R4, R19 ;  /* 0x0000001300047245 */ /* 0x000fe20000201400 */
[----:B------:R-:W-:-:S02]  /*1300*/  IMAD R21, R21, R24, RZ ;  /* 0x0000001815157224 */ /* 0x000fc400078e02ff */
[----:B------:R-:W-:-:S03]  /*1310*/  FADD R11, R16, R11 ;  /* 0x0000000b100b7221 */ /* 0x000fc60000000000 */
[----:B------:R-:W-:Y:S01]  /*1320*/  I2FP.F32.S32 R21, R21 ;  /* 0x0000001500157245 */ /* 0x000fe20000201400 */
[----:B------:R-:W-:-:S04]  /*1330*/  FADD R4, R11, R4 ;  /* 0x000000040b047221 */ /* 0x000fc80000000000 */
[----:B01----:R-:W-:-:S07]  /*1340*/  FADD R17, R4, R21 ;  /* 0x0000001504117221 */ /* 0x003fce0000000000 */
.L_x_19:
[----:B------:R-:W-:Y:S05]  /*1350*/  BSYNC.RECONVERGENT B2 ;  /* 0x0000000000027941 */ /* 0x000fea0003800200 */
.L_x_18:
[----:B------:R-:W-:Y:S05]  /*1360*/  @!P1 BRA `(.L_x_17) ;  /* 0x0000000000809947 */ /* 0x000fea0003800000 */
[----:B------:R-:W-:Y:S02]  /*1370*/  ISETP.NE.AND P1, PT, R20, 0x1, PT ;  /* 0x000000011400780c */ /* 0x000fe40003f25270 */
[----:B------:R-:W-:-:S04]  /*1380*/  LOP3.LUT R10, R10, 0x1, RZ, 0xc0, !PT ;  /* 0x000000010a0a7812 */ /* 0x000fc800078ec0ff */
[----:B------:R-:W-:-:S07]  /*1390*/  ISETP.NE.U32.AND P0, PT, R10, 0x1, PT ;  /* 0x000000010a00780c */ /* 0x000fce0003f05070 */
[----:B-----5:R-:W2:Y:S01]  /*13a0*/  @P1 LDC.64 R18, c[0x0][0x388] ;  /* 0x0000e200ff121b82 */ /* 0x020ea20000000a00 */
[----:B------:R-:W-:Y:S02]  /*13b0*/  @P1 IMAD R5, R15, UR10, R14 ;  /* 0x0000000a0f051c24 */ /* 0x000fe4000f8e020e */
[C---:B------:R-:W-:Y:S01]  /*13c0*/  @P1 IMAD.WIDE.U32 R10, R14.reuse, 0x4, R2 ;  /* 0x000000040e0a1825 */ /* 0x040fe200078e0002 */
[----:B------:R-:W-:-:S04]  /*13d0*/  @P1 IADD3 R14, PT, PT, R14, 0x2, RZ ;  /* 0x000000020e0e1810 */ /* 0x000fc80007ffe0ff */
[----:B------:R-:W3:Y:S01]  /*13e0*/  @!P0 LDC.64 R6, c[0x0][0x388] ;  /* 0x0000e200ff068b82 */ /* 0x000ee20000000a00 */
[----:B------:R-:W-:Y:S01]  /*13f0*/  @!P0 IMAD R15, R15, UR10, R14 ;  /* 0x0000000a0f0f8c24 */ /* 0x000fe2000f8e020e */
[----:B------:R-:W4:Y:S01]  /*1400*/  @P1 LDG.E R16, desc[UR8][R10.64] ;  /* 0x000000080a101981 */ /* 0x000f22000c1e1900 */
[C---:B--2---:R-:W-:Y:S01]  /*1410*/  @P1 IADD3 R4, P2, PT, R5.reuse, R18, RZ ;  /* 0x0000001205041210 */ /* 0x044fe20007f5e0ff */
[----:B------:R-:W-:Y:S02]  /*1420*/  @!P0 IMAD.WIDE.U32 R2, R14, 0x4, R2 ;  /* 0x000000040e028825 */ /* 0x000fe400078e0002 */
[----:B------:R-:W2:Y:S01]  /*1430*/  @P1 LDG.E R18, desc[UR8][R10.64+0x4] ;  /* 0x000004080a121981 */ /* 0x000ea2000c1e1900 */
[----:B------:R-:W-:-:S03]  /*1440*/  @P1 LEA.HI.X.SX32 R5, R5, R19, 0x1, P2 ;  /* 0x0000001305051211 */ /* 0x000fc600010f0eff */
[----:B------:R-:W2:Y:S01]  /*1450*/  @!P0 LDG.E R3, desc[UR8][R2.64] ;  /* 0x0000000802038981 */ /* 0x000ea2000c1e1900 */
[----:B---3--:R-:W-:-:S03]  /*1460*/  @!P0 IADD3 R6, P2, PT, R15, R6, RZ ;  /* 0x000000060f068210 */ /* 0x008fc60007f5e0ff */
[----:B------:R-:W3:Y:S01]  /*1470*/  @P1 LDG.E.S8 R9, desc[UR8][R4.64] ;  /* 0x0000000804091981 */ /* 0x000ee2000c1e1300 */
[----:B------:R-:W-:-:S03]  /*1480*/  @!P0 LEA.HI.X.SX32 R7, R15, R7, 0x1, P2 ;  /* 0x000000070f078211 */ /* 0x000fc600010f0eff */
[----:B------:R-:W4:Y:S04]  /*1490*/  @P1 LDG.E.S8 R15, desc[UR8][R4.64+0x1] ;  /* 0x00000108040f1981 */ /* 0x000f28000c1e1300 */
[----:B------:R-:W2:Y:S01]  /*14a0*/  @!P0 LDG.E.S8 R7, desc[UR8][R6.64] ;  /* 0x0000000806078981 */ /* 0x000ea2000c1e1300 */
[C---:B---3--:R-:W-:Y:S02]  /*14b0*/  @P1 IMAD R9, R8.reuse, R9, RZ ;  /* 0x0000000908091224 */ /* 0x048fe400078e02ff */
[----:B----4-:R-:W-:Y:S02]  /*14c0*/  @P1 IMAD R15, R8, R15, RZ ;  /* 0x0000000f080f1224 */ /* 0x010fe400078e02ff */
[----:B------:R-:W-:Y:S02]  /*14d0*/  @P1 IMAD R9, R9, R16, RZ ;  /* 0x0000001009091224 */ /* 0x000fe400078e02ff */
[----:B--2---:R-:W-:-:S02]  /*14e0*/  @P1 IMAD R15, R15, R18, RZ ;  /* 0x000000120f0f1224 */ /* 0x004fc400078e02ff */
[----:B------:R-:W-:Y:S01]  /*14f0*/  @!P0 IMAD R8, R8, R7, RZ ;  /* 0x0000000708088224 */ /* 0x000fe200078e02ff */
[----:B------:R-:W-:Y:S02]  /*1500*/  @P1 I2FP.F32.S32 R4, R9 ;  /* 0x0000000900041245 */ /* 0x000fe40000201400 */
[----:B------:R-:W-:Y:S01]  /*1510*/  @P1 I2FP.F32.S32 R15, R15 ;  /* 0x0000000f000f1245 */ /* 0x000fe20000201400 */
[----:B------:R-:W-:Y:S02]  /*1520*/  @!P0 IMAD R8, R8, R3, RZ ;  /* 0x0000000308088224 */ /* 0x000fe400078e02ff */
[----:B------:R-:W-:-:S03]  /*1530*/  @P1 FADD R4, R17, R4 ;  /* 0x0000000411041221 */ /* 0x000fc60000000000 */
[----:B------:R-:W-:Y:S01]  /*1540*/  @!P0 I2FP.F32.S32 R8, R8 ;  /* 0x0000000800088245 */ /* 0x000fe20000201400 */
[----:B01----:R-:W-:-:S04]  /*1550*/  @P1 FADD R17, R4, R15 ;  /* 0x0000000f04111221 */ /* 0x003fc80000000000 */
[----:B------:R-:W-:-:S07]  /*1560*/  @!P0 FADD R17, R17, R8 ;  /* 0x0000000811118221 */ /* 0x000fce0000000000 */
.L_x_17:
[----:B------:R-:W-:Y:S05]  /*1570*/  BSYNC.RECONVERGENT B0 ;  /* 0x0000000000007941 */ /* 0x000fea0003800200 */
.L_x_16:
[----:B------:R2:W-:Y:S02]  /*1580*/  STS [R12], R17 ;  /* 0x000000110c007388 */ /* 0x0005e40000000800 */
.L_x_1:
[----:B------:R-:W-:Y:S05]  /*1590*/  BSYNC.RECONVERGENT B1 ;  /* 0x0000000000017941 */ /* 0x000fea0003800200 */
.L_x_0:
[----:B------:R-:W-:Y:S01]  /*15a0*/  BAR.SYNC.DEFER_BLOCKING 0x0 ;  /* 0x0000000000007b1d */ /* 0x000fe20000010000 */
[----:B------:R-:W-:-:S13]  /*15b0*/  ISETP.NE.AND P0, PT, R0, RZ, PT ;  /* 0x000000ff0000720c */ /* 0x000fda0003f05270 */
[----:B------:R-:W-:Y:S05]  /*15c0*/  @P0 EXIT ;  /* 0x000000000000094d */ /* 0x000fea0003800000 */
[C---:B------:R-:W-:Y:S01]  /*15d0*/  ISETP.GE.U32.AND P0, PT, R13.reuse, 0x10, PT ;  /* 0x000000100d00780c */ /* 0x040fe20003f06070 */
[----:B------:R-:W-:Y:S01]  /*15e0*/  HFMA2 R23, -RZ, RZ, 0, 0 ;  /* 0x00000000ff177431 */ /* 0x000fe200000001ff */
[----:B------:R-:W-:Y:S02]  /*15f0*/  LOP3.LUT R3, R13, 0xf, RZ, 0xc0, !PT ;  /* 0x0000000f0d037812 */ /* 0x000fe400078ec0ff */
[----:B------:R-:W-:Y:S02]  /*1600*/  MOV R0, RZ ;  /* 0x000000ff00007202 */ /* 0x000fe40000000f00 */
[----:B------:R-:W-:-:S07]  /*1610*/  ISETP.NE.AND P1, PT, R3, RZ, PT ;  /* 0x000000ff0300720c */ /* 0x000fce0003f25270 */
[----:B------:R-:W-:Y:S06]  /*1620*/  @!P0 BRA `(.L_x_20) ;  /* 0x0000000000748947 */ /* 0x000fec0003800000 */
[C---:B------:R-:W-:Y:S01]  /*1630*/  LOP3.LUT R2, R13.reuse, 0xfffffff0, RZ, 0xc0, !PT ;  /* 0xfffffff00d027812 */ /* 0x040fe200078ec0ff */
[----:B------:R-:W-:Y:S01]  /*1640*/  UIADD3 UR5, UPT, UPT, UR4, 0x20, URZ ;  /* 0x0000002004057890 */ /* 0x000fe2000fffe0ff */
[----:B------:R-:W-:Y:S02]  /*1650*/  LOP3.LUT R0, R13, 0x7f0, RZ, 0xc0, !PT ;  /* 0x000007f00d007812 */ /* 0x000fe400078ec0ff */
[----:B------:R-:W-:Y:S02]  /*1660*/  MOV R23, RZ ;  /* 0x000000ff00177202 */ /* 0x000fe40000000f00 */
[----:B------:R-:W-:-:S07]  /*1670*/  IADD3 R2, PT, PT, -R2, RZ, RZ ;  /* 0x000000ff02027210 */ /* 0x000fce0007ffe1ff */
.L_x_21:
[----:B------:R-:W3:Y:S01]  /*1680*/  LDS.128 R4, [UR5+-0x20] ;  /* 0xffffe005ff047984 */ /* 0x000ee20008000c00 */
[----:B------:R-:W-:-:S03]  /*1690*/  IADD3 R2, PT, PT, R2, 0x10, RZ ;  /* 0x0000001002027810 */ /* 0x000fc60007ffe0ff */
[----:B-----5:R-:W4:Y:S01]  /*16a0*/  LDS.128 R8, [UR5+-0x10] ;  /* 0xfffff005ff087984 */ /* 0x020f220008000c00 */
[----:B------:R-:W-:-:S03]  /*16b0*/  ISETP.NE.AND P0, PT, R2, RZ, PT ;  /* 0x000000ff0200720c */ /* 0x000fc60003f05270 */
[----:B012---:R-:W0:Y:S01]  /*16c0*/  LDS.128 R16, [UR5] ;  /* 0x00000005ff107984 */ /* 0x007e220008000c00 */
[----:B---3--:R-:W-:-:S03]  /*16d0*/  FADD R4, R4, R23 ;  /* 0x0000001704047221 */ /* 0x008fc60000000000 */
[----:B------:R-:W1:Y:S01]  /*16e0*/  LDS.128 R20, [UR5+0x10] ;  /* 0x00001005ff147984 */ /* 0x000e620008000c00 */
[----:B------:R-:W-:Y:S01]  /*16f0*/  UIADD3 UR5, UPT, UPT, UR5, 0x40, URZ ;  /* 0x0000004005057890 */ /* 0x000fe2000fffe0ff */
[----:B------:R-:W-:-:S04]  /*1700*/  FADD R5, R5, R4 ;  /* 0x0000000405057221 */ /* 0x000fc80000000000 */
[----:B------:R-:W-:-:S04]  /*1710*/  FADD R6, R6, R5 ;  /* 0x0000000506067221 */ /* 0x000fc80000000000 */
[----:B------:R-:W-:-:S04]  /*1720*/  FADD R7, R7, R6 ;  /* 0x0000000607077221 */ /* 0x000fc80000000000 */
[----:B----4-:R-:W-:-:S04]  /*1730*/  FADD R8, R7, R8 ;  /* 0x0000000807087221 */ /* 0x010fc80000000000 */
[----:B------:R-:W-:-:S04]  /*1740*/  FADD R9, R9, R8 ;  /* 0x0000000809097221 */ /* 0x000fc80000000000 */
[----:B------:R-:W-:-:S04]  /*1750*/  FADD R10, R10, R9 ;  /* 0x000000090a0a7221 */ /* 0x000fc80000000000 */
[----:B------:R-:W-:-:S04]  /*1760*/  FADD R11, R11, R10 ;  /* 0x0000000a0b0b7221 */ /* 0x000fc80000000000 */
[----:B0-----:R-:W-:-:S04]  /*1770*/  FADD R16, R11, R16 ;  /* 0x000000100b107221 */ /* 0x001fc80000000000 */
[----:B------:R-:W-:-:S04]  /*1780*/  FADD R17, R17, R16 ;  /* 0x0000001011117221 */ /* 0x000fc80000000000 */
[----:B------:R-:W-:-:S04]  /*1790*/  FADD R18, R18, R17 ;  /* 0x0000001112127221 */ /* 0x000fc80000000000 */
[----:B------:R-:W-:-:S04]  /*17a0*/  FADD R19, R19, R18 ;  /* 0x0000001213137221 */ /* 0x000fc80000000000 */
[----:B-1----:R-:W-:-:S04]  /*17b0*/  FADD R20, R19, R20 ;  /* 0x0000001413147221 */ /* 0x002fc80000000000 */
[----:B------:R-:W-:-:S04]  /*17c0*/  FADD R21, R21, R20 ;  /* 0x0000001415157221 */ /* 0x000fc80000000000 */
[----:B------:R-:W-:-:S04]  /*17d0*/  FADD R22, R22, R21 ;  /* 0x0000001516167221 */ /* 0x000fc80000000000 */
[----:B------:R-:W-:Y:S01]  /*17e0*/  FADD R23, R23, R22 ;  /* 0x0000001617177221 */ /* 0x000fe20000000000 */
[----:B------:R-:W-:Y:S06]  /*17f0*/  @P0 BRA `(.L_x_21) ;  /* 0xfffffffc00a00947 */ /* 0x000fec000383ffff */
.L_x_20:
[----:B------:R-:W-:Y:S05]  /*1800*/  @!P1 BRA `(.L_x_22) ;  /* 0x0000000000949947 */ /* 0x000fea0003800000 */
[----:B------:R-:W-:Y:S02]  /*1810*/  ISETP.GE.U32.AND P0, PT, R3, 0x8, PT ;  /* 0x000000080300780c */ /* 0x000fe40003f06070 */
[----:B012---:R-:W-:-:S04]  /*1820*/  LOP3.LUT R12, R13, 0x7, RZ, 0xc0, !PT ;  /* 0x000000070d0c7812 */ /* 0x007fc800078ec0ff */
[----:B------:R-:W-:-:S07]  /*1830*/  ISETP.NE.AND P1, PT, R12, RZ, PT ;  /* 0x000000ff0c00720c */ /* 0x000fce0003f25270 */
[----:B------:R-:W-:Y:S06]  /*1840*/  @!P0 BRA `(.L_x_23) ;  /* 0x0000000000308947 */ /* 0x000fec0003800000 */
[C---:B------:R-:W-:Y:S02]  /*1850*/  LEA R2, R0.reuse, UR4, 0x2 ;  /* 0x0000000400027c11 */ /* 0x040fe4000f8e10ff */
[----:B------:R-:W-:-:S03]  /*1860*/  IADD3 R0, PT, PT, R0, 0x8, RZ ;  /* 0x0000000800007810 */ /* 0x000fc60007ffe0ff */
[----:B------:R-:W0:Y:S04]  /*1870*/  LDS.128 R4, [R2] ;  /* 0x0000000002047984 */ /* 0x000e280000000c00 */
[----:B-----5:R-:W1:Y:S01]  /*1880*/  LDS.128 R8, [R2+0x10] ;  /* 0x0000100002087984 */ /* 0x020e620000000c00 */
[----:B0-----:R-:W-:-:S04]  /*1890*/  FADD R4, R23, R4 ;  /* 0x0000000417047221 */ /* 0x001fc80000000000 */
[----:B------:R-:W-:-:S04]  /*18a0*/  FADD R5, R4, R5 ;  /* 0x0000000504057221 */ /* 0x000fc80000000000 */
[----:B------:R-:W-:-:S04]  /*18b0*/  FADD R6, R5, R6 ;  /* 0x0000000605067221 */ /* 0x000fc80000000000 */
[----:B------:R-:W-:-:S04]  /*18c0*/  FADD R7, R6, R7 ;  /* 0x0000000706077221 */ /* 0x000fc80000000000 */
[----:B-1----:R-:W-:-:S04]  /*18d0*/  FADD R8, R7, R8 ;  /* 0x0000000807087221 */ /* 0x002fc80000000000 */
[----:B------:R-:W-:-:S04]  /*18e0*/  FADD R9, R8, R9 ;  /* 0x0000000908097221 */ /* 0x000fc80000000000 */
[----:B------:R-:W-:-:S04]  /*18f0*/  FADD R10, R9, R10 ;  /* 0x0000000a090a7221 */ /* 0x000fc80000000000 */
[----:B------:R-:W-:-:S07]  /*1900*/  FADD R23, R10, R11 ;  /* 0x0000000b0a177221 */ /* 0x000fce0000000000 */
.L_x_23:
[----:B------:R-:W-:Y:S05]  /*1910*/  @!P1 BRA `(.L_x_22) ;  /* 0x0000000000509947 */ /* 0x000fea0003800000 */
[----:B------:R-:W-:Y:S02]  /*1920*/  ISETP.GE.U32.AND P0, PT, R12, 0x4, PT ;  /* 0x000000040c00780c */ /* 0x000fe40003f06070 */
[----:B------:R-:W-:-:S04]  /*1930*/  LOP3.LUT R13, R13, 0x3, RZ, 0xc0, !PT ;  /* 0x000000030d0d7812 */ /* 0x000fc800078ec0ff */
[----:B------:R-:W-:-:S07]  /*1940*/  ISETP.NE.AND P1, PT, R13, RZ, PT ;  /* 0x000000ff0d00720c */ /* 0x000fce0003f25270 */
[----:B------:R-:W-:Y:S06]  /*1950*/  @!P0 BRA `(.L_x_24) ;  /* 0x00000000001c8947 */ /* 0x000fec0003800000 */
[C---:B------:R-:W-:Y:S02]  /*1960*/  LEA R4, R0.reuse, UR4, 0x2 ;  /* 0x0000000400047c11 */ /* 0x040fe4000f8e10ff */
[----:B------:R-:W-:-:S04]  /*1970*/  IADD3 R0, PT, PT, R0, 0x4, RZ ;  /* 0x0000000400007810 */ /* 0x000fc80007ffe0ff */
[----:B------:R-:W0:Y:S02]  /*1980*/  LDS.128 R4, [R4] ;  /* 0x0000000004047984 */ /* 0x000e240000000c00 */
[----:B0-----:R-:W-:-:S04]  /*1990*/  FADD R2, R23, R4 ;  /* 0x0000000417027221 */ /* 0x001fc80000000000 */
[----:B------:R-:W-:-:S04]  /*19a0*/  FADD R5, R2, R5 ;  /* 0x0000000502057221 */ /* 0x000fc80000000000 */
[----:B------:R-:W-:-:S04]  /*19b0*/  FADD R6, R5, R6 ;  /* 0x0000000605067221 */ /* 0x000fc80000000000 */
[----:B------:R-:W-:-:S07]  /*19c0*/  FADD R23, R6, R7 ;  /* 0x0000000706177221 */ /* 0x000fce0000000000 */
.L_x_24:
[----:B------:R-:W-:Y:S05]  /*19d0*/  @!P1 BRA `(.L_x_22) ;  /* 0x0000000000209947 */ /* 0x000fea0003800000 */
[----:B------:R-:W-:Y:S02]  /*19e0*/  LEA R0, R0, UR4, 0x2 ;  /* 0x0000000400007c11 */ /* 0x000fe4000f8e10ff */
[----:B------:R-:W-:-:S07]  /*19f0*/  IADD3 R13, PT, PT, -R13, RZ, RZ ;  /* 0x000000ff0d0d7210 */ /* 0x000fce0007ffe1ff */
.L_x_25:
[----:B------:R0:W1:Y:S01]  /*1a00*/  LDS R2, [R0] ;  /* 0x0000000000027984 */ /* 0x0000620000000800 */
[----:B------:R-:W-:-:S04]  /*1a10*/  IADD3 R13, PT, PT, R13, 0x1, RZ ;  /* 0x000000010d0d7810 */ /* 0x000fc80007ffe0ff */
[----:B------:R-:W-:Y:S02]  /*1a20*/  ISETP.NE.AND P0, PT, R13, RZ, PT ;  /* 0x000000ff0d00720c */ /* 0x000fe40003f05270 */
[----:B0-----:R-:W-:Y:S01]  /*1a30*/  IADD3 R0, PT, PT, R0, 0x4, RZ ;  /* 0x0000000400007810 */ /* 0x001fe20007ffe0ff */
[----:B-1----:R-:W-:-:S10]  /*1a40*/  FADD R23, R2, R23 ;  /* 0x0000001702177221 */ /* 0x002fd40000000000 */
[----:B------:R-:W-:Y:S05]  /*1a50*/  @P0 BRA `(.L_x_25) ;  /* 0xfffffffc00e80947 */ /* 0x000fea000383ffff */
.L_x_22:
[----:B------:R-:W3:Y:S01]  /*1a60*/  LDC.64 R2, c[0x0][0x398] ;  /* 0x0000e600ff027b82 */ /* 0x000ee20000000a00 */
[----:B------:R-:W-:-:S05]  /*1a70*/  FMUL R23, R23, -0.5 ;  /* 0xbf00000017177820 */ /* 0x000fca0000400000 */
[----:B---3--:R-:W-:Y:S01]  /*1a80*/  REDG.E.ADD.F32.FTZ.RN.STRONG.GPU desc[UR8][R2.64], R23 ;  /* 0x00000017020079a6 */ /* 0x008fe2000c12f308 */
[----:B------:R-:W-:Y:S05]  /*1a90*/  EXIT ;  /* 0x000000000000794d */ /* 0x000fea0003800000 */
.L_x_26:
[----:B------:R-:W-:-:S00]  /*1aa0*/  BRA `(.L_x_26) ;  /* 0xfffffffc00fc7947 */ /* 0x000fc0000383ffff */
[----:B------:R-:W-:-:S00]  /*1ab0*/  NOP ;  /* 0x0000000000007918 */ /* 0x000fc00000000000 */
        /* <DEDUP_REMOVED lines=12> */
.L_x_57:


//--------------------- .text.population_migration --------------------------
	.section	.text.population_migration,"ax",@progbits
	.align	128
        .global         population_migration
        .type           population_migration,@function
        .size           population_migration,(.L_x_58 - population_migration)
        .other          population_migration,@"STO_CUDA_ENTRY STV_DEFAULT"
population_migration:
.text.population_migration:
[----:B------:R-:W-:Y:S01]  /*0000*/  LDC R1, c[0x0][0x37c] ;  /* 0x0000df00ff017b82 */ /* 0x000fe20000000800 */
[----:B------:R-:W0:Y:S07]  /*0010*/  S2R R0, SR_TID.Y ;  /* 0x0000000000007919 */ /* 0x000e2e0000002200 */
[----:B------:R-:W0:Y:S01]  /*0020*/  S2UR UR6, SR_CTAID.Y ;  /* 0x00000000000679c3 */ /* 0x000e220000002600 */
[----:B------:R-:W1:Y:S01]  /*0030*/  LDCU UR4, c[0x0][0x380] ;  /* 0x00007000ff0477ac */ /* 0x000e620008000800 */
[----:B------:R-:W1:Y:S06]  /*0040*/  LDCU UR5, c[0x0][0x3a0] ;  /* 0x00007400ff0577ac */ /* 0x000e6c0008000800 */
[----:B------:R-:W0:Y:S01]  /*0050*/  LDC R7, c[0x0][0x364] ;  /* 0x0000d900ff077b82 */ /* 0x000e220000000800 */
[----:B-1----:R-:W-:-:S04]  /*0060*/  UISETP.LT.AND UP0, UPT, UR4, UR5, UPT ;  /* 0x000000050400728c */ /* 0x002fc8000bf01270 */
[----:B------:R-:W-:Y:S01]  /*0070*/  USEL UR4, UR4, UR5, UP0 ;  /* 0x0000000504047287 */ /* 0x000fe20008000000 */
[----:B0-----:R-:W-:-:S05]  /*0080*/  IMAD R7, R7, UR6, R0 ;  /* 0x0000000607077c24 */ /* 0x001fca000f8e0200 */
[----:B------:R-:W-:-:S13]  /*0090*/  ISETP.LT.AND P0, PT, R7, UR4, PT ;  /* 0x0000000407007c0c */ /* 0x000fda000bf01270 */
[----:B------:R-:W-:Y:S05]  /*00a0*/  @!P0 EXIT ;  /* 0x000000000000894d */ /* 0x000fea0003800000 */
[----:B------:R-:W0:Y:S01]  /*00b0*/  LDC.64 R2, c[0x0][0x388] ;  /* 0x0000e200ff027b82 */ /* 0x000e220000000a00 */
[----:B------:R-:W1:Y:S07]  /*00c0*/  LDCU.64 UR4, c[0x0][0x358] ;  /* 0x00006b00ff0477ac */ /* 0x000e6e0008000a00 */
[----:B------:R-:W2:Y:S01]  /*00d0*/  LDC.64 R4, c[0x0][0x390] ;  /* 0x0000e400ff047b82 */ /* 0x000ea20000000a00 */
[----:B0-----:R-:W-:-:S06]  /*00e0*/  IMAD.WIDE.U32 R2, R7, 0x4, R2 ;  /* 0x0000000407027825 */ /* 0x001fcc00078e0002 */
[----:B-1----:R-:W3:Y:S01]  /*00f0*/  LDG.E R3, desc[UR4][R2.64] ;  /* 0x0000000402037981 */ /* 0x002ee2000c1e1900 */
[----:B--2---:R-:W-:-:S05]  /*0100*/  IMAD.WIDE.U32 R4, R7, 0x4, R4 ;  /* 0x0000000407047825 */ /* 0x004fca00078e0004 */
[----:B---3--:R-:W-:Y:S01]  /*0110*/  STG.E desc[UR4][R4.64], R3 ;  /* 0x0000000304007986 */ /* 0x008fe2000c101904 */
[----:B------:R-:W-:Y:S05]  /*0120*/  EXIT ;  /* 0x000000000000794d */ /* 0x000fea0003800000 */
.L_x_27:
        /* <DEDUP_REMOVED lines=13> */
.L_x_58:


//--------------------- .text.annealing_module    --------------------------
	.section	.text.annealing_module,"ax",@progbits
	.align	128
        .global         annealing_module
        .type           annealing_module,@function
        .size           annealing_module,(.L_x_59 - annealing_module)
        .other          annealing_module,@"STO_CUDA_ENTRY STV_DEFAULT"
annealing_module:
.text.annealing_module:
[----:B------:R-:W-:Y:S01]  /*0000*/  LDC R1, c[0x0][0x37c] ;  /* 0x0000df00ff017b82 */ /* 0x000fe20000000800 */
[----:B------:R-:W0:Y:S07]  /*0010*/  S2R R3, SR_TID.Y ;  /* 0x0000000000037919 */ /* 0x000e2e0000002200 */
[----:B------:R-:W0:Y:S01]  /*0020*/  S2UR UR4, SR_CTAID.Y ;  /* 0x00000000000479c3 */ /* 0x000e220000002600 */
[----:B------:R-:W1:Y:S07]  /*0030*/  LDCU UR9, c[0x0][0x380] ;  /* 0x00007000ff0977ac */ /* 0x000e6e0008000800 */
[----:B------:R-:W0:Y:S02]  /*0040*/  LDC R6, c[0x0][0x364] ;  /* 0x0000d900ff067b82 */ /* 0x000e240000000800 */
[----:B0-----:R-:W-:-:S05]  /*0050*/  IMAD R6, R6, UR4, R3 ;  /* 0x0000000406067c24 */ /* 0x001fca000f8e0203 */
[----:B-1----:R-:W-:-:S13]  /*0060*/  ISETP.GE.AND P0, PT, R6, UR9, PT ;  /* 0x0000000906007c0c */ /* 0x002fda000bf06270 */
[----:B------:R-:W-:Y:S05]  /*0070*/  @P0 EXIT ;  /* 0x000000000000094d */ /* 0x000fea0003800000 */
[----:B------:R-:W0:Y:S01]  /*0080*/  LDC.64 R2, c[0x0][0x3b8] ;  /* 0x0000ee00ff027b82 */ /* 0x000e220000000a00 */
[----:B------:R-:W1:Y:S07]  /*0090*/  LDCU.64 UR10, c[0x0][0x358] ;  /* 0x00006b00ff0a77ac */ /* 0x000e6e0008000a00 */
[----:B------:R-:W2:Y:S01]  /*00a0*/  LDC R7, c[0x0][0x3c0] ;  /* 0x0000f000ff077b82 */ /* 0x000ea20000000800 */
[----:B0-----:R-:W-:-:S06]  /*00b0*/  IMAD.WIDE.U32 R2, R6, 0x4, R2 ;  /* 0x0000000406027825 */ /* 0x001fcc00078e0002 */
[----:B-1----:R-:W3:Y:S01]  /*00c0*/  LDG.E R2, desc[UR10][R2.64] ;  /* 0x0000000a02027981 */ /* 0x002ee2000c1e1900 */
[----:B--2---:R-:W-:Y:S02]  /*00d0*/  IABS R10, R7 ;  /* 0x00000007000a7213 */ /* 0x004fe40000000000 */
[----:B------:R-:W-:Y:S02]  /*00e0*/  ISETP.GE.AND P2, PT, R7, RZ, PT ;  /* 0x000000ff0700720c */ /* 0x000fe40003f46270 */
[----:B---3--:R-:W-:-:S04]  /*00f0*/  IABS R8, R2 ;  /* 0x0000000200087213 */ /* 0x008fc80000000000 */
[----:B------:R-:W0:Y:S08]  /*0100*/  I2F.RP R0, R8 ;  /* 0x0000000800007306 */ /* 0x000e300000209400 */
[----:B0-----:R-:W0:Y:S02]  /*0110*/  MUFU.RCP R0, R0 ;  /* 0x0000000000007308 */ /* 0x001e240000001000 */
[----:B0-----:R-:W-:-:S06]  /*0120*/  IADD3 R4, PT, PT, R0, 0xffffffe, RZ ;  /* 0x0ffffffe00047810 */ /* 0x001fcc0007ffe0ff */
[----:B------:R0:W1:Y:S02]  /*0130*/  F2I.FTZ.U32.TRUNC.NTZ R5, R4 ;  /* 0x0000000400057305 */ /* 0x000064000021f000 */
[----:B0-----:R-:W-:Y:S01]  /*0140*/  HFMA2 R4, -RZ, RZ, 0, 0 ;  /* 0x00000000ff047431 */ /* 0x001fe200000001ff */
[----:B-1----:R-:W-:-:S05]  /*0150*/  IADD3 R9, PT, PT, RZ, -R5, RZ ;  /* 0x80000005ff097210 */ /* 0x002fca0007ffe0ff */
[----:B------:R-:W-:Y:S01]  /*0160*/  IMAD R3, R9, R8, RZ ;  /* 0x0000000809037224 */ /* 0x000fe200078e02ff */
[----:B------:R-:W-:-:S03]  /*0170*/  IABS R9, R2 ;  /* 0x0000000200097213 */ /* 0x000fc60000000000 */
[----:B------:R-:W-:Y:S01]  /*0180*/  IMAD.HI.U32 R5, R5, R3, R4 ;  /* 0x0000000305057227 */ /* 0x000fe200078e0004 */
[----:B------:R-:W-:-:S05]  /*0190*/  IADD3 R0, PT, PT, RZ, -R9, RZ ;  /* 0x80000009ff007210 */ /* 0x000fca0007ffe0ff */
[----:B------:R-:W-:-:S04]  /*01a0*/  IMAD.HI.U32 R5, R5, R10, RZ ;  /* 0x0000000a05057227 */ /* 0x000fc800078e00ff */
[----:B------:R-:W-:-:S05]  /*01b0*/  IMAD R5, R5, R0, R10 ;  /* 0x0000000005057224 */ /* 0x000fca00078e020a */
[----:B------:R-:W-:-:S13]  /*01c0*/  ISETP.GT.U32.AND P0, PT, R8, R5, PT ;  /* 0x000000050800720c */ /* 0x000fda0003f04070 */
[----:B------:R-:W-:Y:S02]  /*01d0*/  @!P0 IADD3 R5, PT, PT, R5, -R8, RZ ;  /* 0x8000000805058210 */ /* 0x000fe40007ffe0ff */
[----:B------:R-:W-:Y:S02]  /*01e0*/  ISETP.NE.AND P0, PT, R2, RZ, PT ;  /* 0x000000ff0200720c */ /* 0x000fe40003f05270 */
[----:B------:R-:W-:-:S13]  /*01f0*/  ISETP.GT.U32.AND P1, PT, R8, R5, PT ;  /* 0x000000050800720c */ /* 0x000fda0003f24070 */
[----:B------:R-:W-:-:S04]  /*0200*/  @!P1 IADD3 R5, PT, PT, R5, -R8, RZ ;  /* 0x8000000805059210 */ /* 0x000fc80007ffe0ff */
[----:B------:R-:W-:Y:S02]  /*0210*/  @!P2 IADD3 R5, PT, PT, -R5, RZ, RZ ;  /* 0x000000ff0505a210 */ /* 0x000fe40007ffe1ff */
[----:B------:R-:W-:-:S04]  /*0220*/  @!P0 LOP3.LUT R5, RZ, R2, RZ, 0x33, !PT ;  /* 0x00000002ff058212 */ /* 0x000fc800078e33ff */
[----:B------:R-:W-:-:S13]  /*0230*/  ISETP.NE.AND P0, PT, R5, RZ, PT ;  /* 0x000000ff0500720c */ /* 0x000fda0003f05270 */
[----:B------:R-:W-:Y:S05]  /*0240*/  @P0 EXIT ;  /* 0x000000000000094d */ /* 0x000fea0003800000 */
[----:B------:R-:W0:Y:S02]  /*0250*/  LDCU.64 UR4, c[0x0][0x388] ;  /* 0x00007100ff0477ac */ /* 0x000e240008000a00 */
[----:B0-----:R-:W-:-:S05]  /*0260*/  IADD3 R2, P0, PT, R6, UR4, RZ ;  /* 0x0000000406027c10 */ /* 0x001fca000ff1e0ff */
[----:B------:R-:W-:-:S05]  /*0270*/  IMAD.X R3, RZ, RZ, UR5, P0 ;  /* 0x00000005ff037e24 */ /* 0x000fca00080e06ff */
[----:B------:R-:W2:Y:S01]  /*0280*/  LDG.E.S8 R2, desc[UR10][R2.64] ;  /* 0x0000000a02027981 */ /* 0x000ea2000c1e1300 */
[----:B------:R-:W-:Y:S02]  /*0290*/  UISETP.GE.U32.AND UP0, UPT, UR9, 0x10, UPT ;  /* 0x000000100900788c */ /* 0x000fe4000bf06070 */
[----:B------:R-:W-:Y:S01]  /*02a0*/  IMAD R0, R6, UR9, RZ ;  /* 0x0000000906007c24 */ /* 0x000fe2000f8e02ff */
[----:B------:R-:W-:Y:S01]  /*02b0*/  MOV R7, RZ ;  /* 0x000000ff00077202 */ /* 0x000fe20000000f00 */
[----:B------:R-:W-:Y:S01]  /*02c0*/  ULOP3.LUT UR6, UR9, 0xf, URZ, 0xc0, !UPT ;  /* 0x0000000f09067892 */ /* 0x000fe2000f8ec0ff */
[----:B------:R-:W-:Y:S06]  /*02d0*/  BAR.SYNC.DEFER_BLOCKING 0x0 ;  /* 0x0000000000007b1d */ /* 0x000fec0000010000 */
[----:B--2---:R0:W1:Y:S01]  /*02e0*/  I2F.S16 R12, R2 ;  /* 0x00000002000c7306 */ /* 0x0040620000101400 */
[----:B------:R-:W-:Y:S05]  /*02f0*/  BRA.U !UP0, `(.L_x_28) ;  /* 0x0000000508887547 */ /* 0x000fea000b800000 */
[----:B------:R-:W2:Y:S01]  /*0300*/  LDCU.128 UR12, c[0x0][0x390] ;  /* 0x00007200ff0c77ac */ /* 0x000ea20008000c00 */
[----:B------:R-:W-:-:S04]  /*0310*/  ULOP3.LUT UR7, UR9, 0x7ffffff0, URZ, 0xc0, !UPT ;  /* 0x7ffffff009077892 */ /* 0x000fc8000f8ec0ff */
[----:B------:R-:W-:Y:S02]  /*0320*/  UIADD3 UR8, UPT, UPT, -UR7, URZ, URZ ;  /* 0x000000ff07087290 */ /* 0x000fe4000fffe1ff */
[----:B------:R-:W-:Y:S01]  /*0330*/  MOV R7, UR7 ;  /* 0x0000000700077c02 */ /* 0x000fe20008000f00 */
[----:B--2---:R-:W-:Y:S01]  /*0340*/  UIADD3 UR4, UP0, UPT, UR14, 0x20, URZ ;  /* 0x000000200e047890 */ /* 0x004fe2000ff1e0ff */
[----:B0-----:R-:W-:-:S03]  /*0350*/  IADD3 R2, P0, PT, R0, UR12, RZ ;  /* 0x0000000c00027c10 */ /* 0x001fc6000ff1e0ff */
[----:B------:R-:W-:Y:S01]  /*0360*/  UIADD3.X UR5, UPT, UPT, URZ, UR15, URZ, UP0, !UPT ;  /* 0x0000000fff057290 */ /* 0x000fe200087fe4ff */
[----:B------:R-:W-:Y:S02]  /*0370*/  IADD3 R2, P1, PT, R2, 0x7, RZ ;  /* 0x0000000702027810 */ /* 0x000fe40007f3e0ff */
[----:B------:R-:W-:Y:S02]  /*0380*/  MOV R4, UR4 ;  /* 0x0000000400047c02 */ /* 0x000fe40008000f00 */
[----:B------:R-:W-:Y:S02]  /*0390*/  IADD3.X R3, PT, PT, RZ, UR13, RZ, P1, P0 ;  /* 0x0000000dff037c10 */ /* 0x000fe40008fe04ff */
[----:B------:R-:W-:-:S07]  /*03a0*/  MOV R5, UR5 ;  /* 0x0000000500057c02 */ /* 0x000fce0008000f00 */
.L_x_29:
[----:B------:R-:W2:Y:S04]  /*03b0*/  LDG.E.S8 R13, desc[UR10][R2.64+-0x7] ;  /* 0xfffff90a020d7981 */ /* 0x000ea8000c1e1300 */
[----:B------:R-:W2:Y:S04]  /*03c0*/  LDG.E R20, desc[UR10][R4.64+-0x20] ;  /* 0xffffe00a04147981 */ /* 0x000ea8000c1e1900 */
[----:B------:R-:W3:Y:S04]  /*03d0*/  LDG.E.S8 R21, desc[UR10][R2.64+-0x6] ;  /* 0xfffffa0a02157981 */ /* 0x000ee8000c1e1300 */
[----:B------:R-:W3:Y:S04]  /*03e0*/  LDG.E R22, desc[UR10][R4.64+-0x1c] ;  /* 0xffffe40a04167981 */ /* 0x000ee8000c1e1900 */
[----:B------:R-:W4:Y:S04]  /*03f0*/  LDG.E.S8 R23, desc[UR10][R2.64+-0x5] ;  /* 0xfffffb0a02177981 */ /* 0x000f28000c1e1300 */
[----:B------:R-:W4:Y:S04]  /*0400*/  LDG.E R24, desc[UR10][R4.64+-0x18] ;  /* 0xffffe80a04187981 */ /* 0x000f28000c1e1900 */
[----:B------:R-:W5:Y:S04]  /*0410*/  LDG.E.S8 R14, desc[UR10][R2.64+-0x4] ;  /* 0xfffffc0a020e7981 */ /* 0x000f68000c1e1300 */
[----:B------:R-:W5:Y:S04]  /*0420*/  LDG.E R15, desc[UR10][R4.64+-0x14] ;  /* 0xffffec0a040f7981 */ /* 0x000f68000c1e1900 */
[----:B------:R-:W5:Y:S04]  /*0430*/  LDG.E.S8 R16, desc[UR10][R2.64+-0x3] ;  /* 0xfffffd0a02107981 */ /* 0x000f68000c1e1300 */
[----:B------:R-:W5:Y:S04]  /*0440*/  LDG.E R17, desc[UR10][R4.64+-0x10] ;  /* 0xfffff00a04117981 */ /* 0x000f68000c1e1900 */
[----:B------:R-:W5:Y:S04]  /*0450*/  LDG.E.S8 R18, desc[UR10][R2.64+-0x2] ;  /* 0xfffffe0a02127981 */ /* 0x000f68000c1e1300 */
[----:B------:R-:W5:Y:S04]  /*0460*/  LDG.E R19, desc[UR10][R4.64+-0xc] ;  /* 0xfffff40a04137981 */ /* 0x000f68000c1e1900 */
[----:B------:R-:W5:Y:S04]  /*0470*/  LDG.E.S8 R9, desc[UR10][R2.64] ;  /* 0x0000000a02097981 */ /* 0x000f68000c1e1300 */
[----:B------:R-:W5:Y:S04]  /*0480*/  LDG.E R8, desc[UR10][R4.64+-0x4] ;  /* 0xfffffc0a04087981 */ /* 0x000f68000c1e1900 */
[----:B------:R-:W5:Y:S04]  /*0490*/  LDG.E.S8 R11, desc[UR10][R2.64+-0x1] ;  /* 0xffffff0a020b7981 */ /* 0x000f68000c1e1300 */
[----:B------:R-:W5:Y:S01]  /*04a0*/  LDG.E R10, desc[UR10][R4.64+-0x8] ;  /* 0xfffff80a040a7981 */ /* 0x000f62000c1e1900 */
[----:B--2---:R-:W-:-:S05]  /*04b0*/  IMAD R13, R13, R20, RZ ;  /* 0x000000140d0d7224 */ /* 0x004fca00078e02ff */
[----:B------:R-:W-:Y:S01]  /*04c0*/  I2FP.F32.S32 R13, R13 ;  /* 0x0000000d000d7245 */ /* 0x000fe20000201400 */
[----:B---3--:R-:W-:-:S04]  /*04d0*/  IMAD R21, R21, R22, RZ ;  /* 0x0000001615157224 */ /* 0x008fc800078e02ff */
[----:B-1----:R-:W-:Y:S02]  /*04e0*/  FADD R20, R13, R12 ;  /* 0x0000000c0d147221 */ /* 0x002fe40000000000 */
[----:B------:R-:W2:Y:S01]  /*04f0*/  LDG.E.S8 R12, desc[UR10][R2.64+0x1] ;  /* 0x0000010a020c7981 */ /* 0x000ea2000c1e1300 */
[----:B------:R-:W-:Y:S01]  /*0500*/  I2FP.F32.S32 R21, R21 ;  /* 0x0000001500157245 */ /* 0x000fe20000201400 */
[----:B----4-:R-:W-:Y:S02]  /*0510*/  IMAD R23, R23, R24, RZ ;  /* 0x0000001817177224 */ /* 0x010fe400078e02ff */
[----:B------:R-:W2:Y:S02]  /*0520*/  LDG.E R13, desc[UR10][R4.64] ;  /* 0x0000000a040d7981 */ /* 0x000ea4000c1e1900 */
[----:B------:R-:W-:Y:S01]  /*0530*/  FADD R20, R20, R21 ;  /* 0x0000001514147221 */ /* 0x000fe20000000000 */
[----:B------:R-:W-:Y:S01]  /*0540*/  I2FP.F32.S32 R23, R23 ;  /* 0x0000001700177245 */ /* 0x000fe20000201400 */
[----:B-----5:R-:W-:-:S02]  /*0550*/  IMAD R21, R14, R15, RZ ;  /* 0x0000000f0e157224 */ /* 0x020fc400078e02ff */
[----:B------:R-:W3:Y:S04]  /*0560*/  LDG.E.S8 R15, desc[UR10][R2.64+0x2] ;  /* 0x0000020a020f7981 */ /* 0x000ee8000c1e1300 */
[----:B------:R-:W3:Y:S01]  /*0570*/  LDG.E R14, desc[UR10][R4.64+0x4] ;  /* 0x0000040a040e7981 */ /* 0x000ee2000c1e1900 */
[----:B------:R-:W-:Y:S01]  /*0580*/  IMAD R22, R16, R17, RZ ;  /* 0x0000001110167224 */ /* 0x000fe200078e02ff */
[----:B------:R-:W-:Y:S02]  /*0590*/  I2FP.F32.S32 R21, R21 ;  /* 0x0000001500157245 */ /* 0x000fe40000201400 */
[----:B------:R-:W4:Y:S01]  /*05a0*/  LDG.E.S8 R17, desc[UR10][R2.64+0x3] ;  /* 0x0000030a02117981 */ /* 0x000f22000c1e1300 */
[----:B------:R-:W-:-:S03]  /*05b0*/  FADD R20, R20, R23 ;  /* 0x0000001714147221 */ /* 0x000fc60000000000 */
[----:B------:R-:W4:Y:S01]  /*05c0*/  LDG.E R16, desc[UR10][R4.64+0x8] ;  /* 0x0000080a04107981 */ /* 0x000f22000c1e1900 */
[----:B------:R-:W-:Y:S01]  /*05d0*/  IMAD R24, R18, R19, RZ ;  /* 0x0000001312187224 */ /* 0x000fe200078e02ff */
[----:B------:R-:W-:Y:S02]  /*05e0*/  I2FP.F32.S32 R23, R22 ;  /* 0x0000001600177245 */ /* 0x000fe40000201400 */
[----:B------:R-:W5:Y:S01]  /*05f0*/  LDG.E.S8 R18, desc[UR10][R2.64+0x4] ;  /* 0x0000040a02127981 */ /* 0x000f62000c1e1300 */
[----:B------:R-:W-:-:S03]  /*0600*/  FADD R22, R20, R21 ;  /* 0x0000001514167221 */ /* 0x000fc60000000000 */
[----:B------:R-:W5:Y:S01]  /*0610*/  LDG.E R19, desc[UR10][R4.64+0xc] ;  /* 0x00000c0a04137981 */ /* 0x000f62000c1e1900 */
[----:B------:R-:W-:-:S03]  /*0620*/  I2FP.F32.S32 R25, R24 ;  /* 0x0000001800197245 */ /* 0x000fc60000201400 */
[----:B------:R-:W5:Y:S01]  /*0630*/  LDG.E.S8 R20, desc[UR10][R2.64+0x5] ;  /* 0x0000050a02147981 */ /* 0x000f62000c1e1300 */
[----:B------:R-:W-:-:S03]  /*0640*/  FADD R26, R22, R23 ;  /* 0x00000017161a7221 */ /* 0x000fc60000000000 */
[----:B------:R-:W5:Y:S01]  /*0650*/  LDG.E R21, desc[UR10][R4.64+0x10] ;  /* 0x0000100a04157981 */ /* 0x000f62000c1e1900 */
[----:B------:R-:W-:-:S03]  /*0660*/  FADD R26, R26, R25 ;  /* 0x000000191a1a7221 */ /* 0x000fc60000000000 */
[----:B------:R-:W5:Y:S04]  /*0670*/  LDG.E.S8 R22, desc[UR10][R2.64+0x6] ;  /* 0x0000060a02167981 */ /* 0x000f68000c1e1300 */
[----:B------:R-:W5:Y:S01]  /*0680*/  LDG.E R23, desc[UR10][R4.64+0x14] ;  /* 0x0000140a04177981 */ /* 0x000f62000c1e1900 */
[----:B------:R-:W-:-:S03]  /*0690*/  IMAD R27, R9, R8, RZ ;  /* 0x00000008091b7224 */ /* 0x000fc600078e02ff */
[----:B------:R-:W5:Y:S04]  /*06a0*/  LDG.E.S8 R25, desc[UR10][R2.64+0x7] ;  /* 0x0000070a02197981 */ /* 0x000f68000c1e1300 */
[----:B------:R-:W5:Y:S04]  /*06b0*/  LDG.E R24, desc[UR10][R4.64+0x18] ;  /* 0x0000180a04187981 */ /* 0x000f68000c1e1900 */
[----:B------:R-:W5:Y:S04]  /*06c0*/  LDG.E.S8 R9, desc[UR10][R2.64+0x8] ;  /* 0x0000080a02097981 */ /* 0x000f68000c1e1300 */
[----:B------:R0:W5:Y:S01]  /*06d0*/  LDG.E R8, desc[UR10][R4.64+0x1c] ;  /* 0x00001c0a04087981 */ /* 0x000162000c1e1900 */
[----:B------:R-:W-:-:S05]  /*06e0*/  IMAD R10, R11, R10, RZ ;  /* 0x0000000a0b0a7224 */ /* 0x000fca00078e02ff */
[----:B------:R-:W-:Y:S02]  /*06f0*/  I2FP.F32.S32 R11, R10 ;  /* 0x0000000a000b7245 */ /* 0x000fe40000201400 */
[----:B------:R-:W-:-:S03]  /*0700*/  I2FP.F32.S32 R10, R27 ;  /* 0x0000001b000a7245 */ /* 0x000fc60000201400 */
[----:B------:R-:W-:-:S04]  /*0710*/  FADD R11, R26, R11 ;  /* 0x0000000b1a0b7221 */ /* 0x000fc80000000000 */
[----:B------:R-:W-:Y:S01]  /*0720*/  FADD R10, R11, R10 ;  /* 0x0000000a0b0a7221 */ /* 0x000fe20000000000 */
[----:B------:R-:W-:-:S04]  /*0730*/  UIADD3 UR8, UPT, UPT, UR8, 0x10, URZ ;  /* 0x0000001008087890 */ /* 0x000fc8000fffe0ff */
[----:B------:R-:W-:Y:S01]  /*0740*/  UISETP.NE.AND UP0, UPT, UR8, URZ, UPT ;  /* 0x000000ff0800728c */ /* 0x000fe2000bf05270 */
[----:B0-----:R-:W-:Y:S02]  /*0750*/  IADD3 R4, P1, PT, R4, 0x40, RZ ;  /* 0x0000004004047810 */ /* 0x001fe40007f3e0ff */
[----:B------:R-:W-:-:S03]  /*0760*/  IADD3 R2, P0, PT, R2, 0x10, RZ ;  /* 0x0000001002027810 */ /* 0x000fc60007f1e0ff */
[----:B------:R-:W-:Y:S01]  /*0770*/  IMAD.X R5, RZ, RZ, R5, P1 ;  /* 0x000000ffff057224 */ /* 0x000fe200008e0605 */
[----:B------:R-:W-:Y:S01]  /*0780*/  IADD3.X R3, PT, PT, RZ, R3, RZ, P0, !PT ;  /* 0x00000003ff037210 */ /* 0x000fe200007fe4ff */
[----:B--2---:R-:W-:-:S05]  /*0790*/  IMAD R12, R12, R13, RZ ;  /* 0x0000000d0c0c7224 */ /* 0x004fca00078e02ff */
[----:B------:R-:W-:Y:S01]  /*07a0*/  I2FP.F32.S32 R13, R12 ;  /* 0x0000000c000d7245 */ /* 0x000fe20000201400 */
[----:B---3--:R-:W-:-:S04]  /*07b0*/  IMAD R14, R15, R14, RZ ;  /* 0x0000000e0f0e7224 */ /* 0x008fc800078e02ff */
[----:B------:R-:W-:Y:S01]  /*07c0*/  FADD R10, R10, R13 ;  /* 0x0000000d0a0a7221 */ /* 0x000fe20000000000 */
[----:B------:R-:W-:Y:S01]  /*07d0*/  I2FP.F32.S32 R11, R14 ;  /* 0x0000000e000b7245 */ /* 0x000fe20000201400 */
[----:B----4-:R-:W-:-:S04]  /*07e0*/  IMAD R16, R17, R16, RZ ;  /* 0x0000001011107224 */ /* 0x010fc800078e02ff */
[----:B------:R-:W-:Y:S01]  /*07f0*/  FADD R10, R10, R11 ;  /* 0x0000000b0a0a7221 */ /* 0x000fe20000000000 */
[----:B------:R-:W-:Y:S01]  /*0800*/  I2FP.F32.S32 R13, R16 ;  /* 0x00000010000d7245 */ /* 0x000fe20000201400 */
[----:B-----5:R-:W-:-:S04]  /*0810*/  IMAD R18, R18, R19, RZ ;  /* 0x0000001312127224 */ /* 0x020fc800078e02ff */
[----:B------:R-:W-:Y:S01]  /*0820*/  FADD R10, R10, R13 ;  /* 0x0000000d0a0a7221 */ /* 0x000fe20000000000 */
[----:B------:R-:W-:Y:S01]  /*0830*/  I2FP.F32.S32 R11, R18 ;  /* 0x00000012000b7245 */ /* 0x000fe20000201400 */
[----:B------:R-:W-:-:S04]  /*0840*/  IMAD R20, R20, R21, RZ ;  /* 0x0000001514147224 */ /* 0x000fc800078e02ff */
        /* <DEDUP_REMOVED lines=10> */
[----:B------:R-:W-:-:S05]  /*08f0*/  I2FP.F32.S32 R9, R8 ;  /* 0x0000000800097245 */ /* 0x000fca0000201400 */
[----:B------:R-:W-:Y:S01]  /*0900*/  FADD R12, R10, R9 ;  /* 0x000000090a0c7221 */ /* 0x000fe20000000000 */
[----:B------:R-:W-:Y:S06]  /*0910*/  BRA.U UP0, `(.L_x_29) ;  /* 0xfffffff900a47547 */ /* 0x000fec000b83ffff */
.L_x_28:
[----:B------:R-:W-:-:S09]  /*0920*/  UISETP.NE.AND UP0, UPT, UR6, URZ, UPT ;  /* 0x000000ff0600728c */ /* 0x000fd2000bf05270 */
[----:B------:R-:W-:Y:S05]  /*0930*/  BRA.U !UP0, `(.L_x_30) ;  /* 0x0000000508c07547 */ /* 0x000fea000b800000 */
[----:B------:R-:W-:Y:S02]  /*0940*/  UISETP.GE.U32.AND UP0, UPT, UR6, 0x8, UPT ;  /* 0x000000080600788c */ /* 0x000fe4000bf06070 */
[----:B------:R-:W-:-:S04]  /*0950*/  ULOP3.LUT UR5, UR9, 0x7, URZ, 0xc0, !UPT ;  /* 0x0000000709057892 */ /* 0x000fc8000f8ec0ff */
[----:B------:R-:W-:-:S03]  /*0960*/  UISETP.NE.AND UP1, UPT, UR5, URZ, UPT ;  /* 0x000000ff0500728c */ /* 0x000fc6000bf25270 */
[----:B------:R-:W-:Y:S08]  /*0970*/  BRA.U !UP0, `(.L_x_31) ;  /* 0x0000000108c47547 */ /* 0x000ff0000b800000 */
[----:B0-----:R-:W0:Y:S01]  /*0980*/  LDC.64 R2, c[0x0][0x398] ;  /* 0x0000e600ff027b82 */ /* 0x001e220000000a00 */
[----:B------:R-:W2:Y:S01]  /*0990*/  LDCU.64 UR6, c[0x0][0x390] ;  /* 0x00007200ff0677ac */ /* 0x000ea20008000a00 */
[----:B------:R-:W-:-:S04]  /*09a0*/  IADD3 R18, PT, PT, R0, R7, RZ ;  /* 0x0000000700127210 */ /* 0x000fc80007ffe0ff */
[----:B--2---:R-:W-:Y:S02]  /*09b0*/  IADD3 R18, P0, PT, R18, UR6, RZ ;  /* 0x0000000612127c10 */ /* 0x004fe4000ff1e0ff */
[C---:B------:R-:W-:Y:S02]  /*09c0*/  IADD3 R4, P1, P2, R7.reuse, UR6, R0 ;  /* 0x0000000607047c10 */ /* 0x040fe4000fa3e000 */
[----:B------:R-:W-:Y:S01]  /*09d0*/  IADD3.X R19, PT, PT, RZ, UR7, RZ, P0, !PT ;  /* 0x00000007ff137c10 */ /* 0x000fe200087fe4ff */
[----:B0-----:R-:W-:Y:S01]  /*09e0*/  IMAD.WIDE.U32 R2, R7, 0x4, R2 ;  /* 0x0000000407027825 */ /* 0x001fe200078e0002 */
[----:B------:R-:W-:-:S04]  /*09f0*/  IADD3.X R5, PT, PT, RZ, UR7, RZ, P1, P2 ;  /* 0x00000007ff057c10 */ /* 0x000fc80008fe44ff */
[----:B------:R-:W2:Y:S04]  /*0a00*/  LDG.E R20, desc[UR10][R2.64] ;  /* 0x0000000a02147981 */ /* 0x000ea8000c1e1900 */
[----:B------:R-:W2:Y:S04]  /*0a10*/  LDG.E.S8 R19, desc[UR10][R18.64] ;  /* 0x0000000a12137981 */ /* 0x000ea8000c1e1300 */
[----:B------:R-:W3:Y:S04]  /*0a20*/  LDG.E R22, desc[UR10][R2.64+0x4] ;  /* 0x0000040a02167981 */ /* 0x000ee8000c1e1900 */
[----:B------:R-:W3:Y:S04]  /*0a30*/  LDG.E.S8 R21, desc[UR10][R4.64+0x1] ;  /* 0x0000010a04157981 */ /* 0x000ee8000c1e1300 */
[----:B------:R-:W4:Y:S04]  /*0a40*/  LDG.E R24, desc[UR10][R2.64+0x8] ;  /* 0x0000080a02187981 */ /* 0x000f28000c1e1900 */
[----:B------:R-:W4:Y:S04]  /*0a50*/  LDG.E.S8 R23, desc[UR10][R4.64+0x2] ;  /* 0x0000020a04177981 */ /* 0x000f28000c1e1300 */
        /* <DEDUP_REMOVED lines=8> */
[----:B------:R-:W5:Y:S04]  /*0ae0*/  LDG.E.S8 R17, desc[UR10][R4.64+0x7] ;  /* 0x0000070a04117981 */ /* 0x000f68000c1e1300 */
[----:B------:R0:W5:Y:S01]  /*0af0*/  LDG.E R18, desc[UR10][R2.64+0x1c] ;  /* 0x00001c0a02127981 */ /* 0x000162000c1e1900 */
[----:B------:R-:W-:Y:S01]  /*0b00*/  IADD3 R7, PT, PT, R7, 0x8, RZ ;  /* 0x0000000807077810 */ /* 0x000fe20007ffe0ff */
[----:B--2---:R-:W-:-:S05]  /*0b10*/  IMAD R19, R19, R20, RZ ;  /* 0x0000001413137224 */ /* 0x004fca00078e02ff */
[----:B------:R-:W-:Y:S01]  /*0b20*/  I2FP.F32.S32 R19, R19 ;  /* 0x0000001300137245 */ /* 0x000fe20000201400 */
[----:B---3--:R-:W-:-:S04]  /*0b30*/  IMAD R21, R21, R22, RZ ;  /* 0x0000001615157224 */ /* 0x008fc800078e02ff */
[----:B-1----:R-:W-:Y:S01]  /*0b40*/  FADD R19, R12, R19 ;  /* 0x000000130c137221 */ /* 0x002fe20000000000 */
        /* <DEDUP_REMOVED lines=9> */
[----:B0-----:R-:W-:Y:S01]  /*0be0*/  I2FP.F32.S32 R3, R8 ;  /* 0x0000000800037245 */ /* 0x001fe20000201400 */
        /* <DEDUP_REMOVED lines=9> */
[----:B------:R-:W-:-:S07]  /*0c80*/  FADD R12, R2, R17 ;  /* 0x00000011020c7221 */ /* 0x000fce0000000000 */
.L_x_31:
[----:B------:R-:W-:Y:S05]  /*0c90*/  BRA.U !UP1, `(.L_x_30) ;  /* 0x0000000109e87547 */ /* 0x000fea000b800000 */
[----:B------:R-:W-:Y:S02]  /*0ca0*/  UISETP.GE.U32.AND UP0, UPT, UR5, 0x4, UPT ;  /* 0x000000040500788c */ /* 0x000fe4000bf06070 */
[----:B------:R-:W-:-:S04]  /*0cb0*/  ULOP3.LUT UR4, UR9, 0x3, URZ, 0xc0, !UPT ;  /* 0x0000000309047892 */ /* 0x000fc8000f8ec0ff */
[----:B------:R-:W-:-:S03]  /*0cc0*/  UISETP.NE.AND UP1, UPT, UR4, URZ, UPT ;  /* 0x000000ff0400728c */ /* 0x000fc6000bf25270 */
[----:B------:R-:W-:Y:S08]  /*0cd0*/  BRA.U !UP0, `(.L_x_32) ;  /* 0x0000000108747547 */ /* 0x000ff0000b800000 */
[----:B------:R-:W2:Y:S01]  /*0ce0*/  LDC.64 R4, c[0x0][0x398] ;  /* 0x0000e600ff047b82 */ /* 0x000ea20000000a00 */
[----:B------:R-:W3:Y:S01]  /*0cf0*/  LDCU.64 UR6, c[0x0][0x390] ;  /* 0x00007200ff0677ac */ /* 0x000ee20008000a00 */
[----:B0-----:R-:W-:-:S04]  /*0d00*/  IADD3 R2, PT, PT, R0, R7, RZ ;  /* 0x0000000700027210 */ /* 0x001fc80007ffe0ff */
[----:B---3--:R-:W-:Y:S02]  /*0d10*/  IADD3 R2, P0, PT, R2, UR6, RZ ;  /* 0x0000000602027c10 */ /* 0x008fe4000ff1e0ff */
[C---:B------:R-:W-:Y:S02]  /*0d20*/  IADD3 R8, P1, P2, R7.reuse, UR6, R0 ;  /* 0x0000000607087c10 */ /* 0x040fe4000fa3e000 */
[----:B------:R-:W-:Y:S01]  /*0d30*/  IADD3.X R3, PT, PT, RZ, UR7, RZ, P0, !PT ;  /* 0x00000007ff037c10 */ /* 0x000fe200087fe4ff */
[----:B--2---:R-:W-:Y:S01]  /*0d40*/  IMAD.WIDE.U32 R4, R7, 0x4, R4 ;  /* 0x0000000407047825 */ /* 0x004fe200078e0004 */
[----:B------:R-:W-:-:S03]  /*0d50*/  IADD3.X R9, PT, PT, RZ, UR7, RZ, P1, P2 ;  /* 0x00000007ff097c10 */ /* 0x000fc60008fe44ff */
[----:B------:R-:W2:Y:S04]  /*0d60*/  LDG.E.S8 R2, desc[UR10][R2.64] ;  /* 0x0000000a02027981 */ /* 0x000ea8000c1e1300 */
[----:B------:R-:W2:Y:S04]  /*0d70*/  LDG.E R11, desc[UR10][R4.64] ;  /* 0x0000000a040b7981 */ /* 0x000ea8000c1e1900 */
[----:B------:R-:W3:Y:S04]  /*0d80*/  LDG.E R13, desc[UR10][R4.64+0x4] ;  /* 0x0000040a040d7981 */ /* 0x000ee8000c1e1900 */
[----:B------:R-:W3:Y:S04]  /*0d90*/  LDG.E.S8 R10, desc[UR10][R8.64+0x1] ;  /* 0x0000010a080a7981 */ /* 0x000ee8000c1e1300 */
[----:B------:R-:W4:Y:S04]  /*0da0*/  LDG.E R15, desc[UR10][R4.64+0x8] ;  /* 0x0000080a040f7981 */ /* 0x000f28000c1e1900 */
[----:B------:R-:W4:Y:S04]  /*0db0*/  LDG.E.S8 R14, desc[UR10][R8.64+0x2] ;  /* 0x0000020a080e7981 */ /* 0x000f28000c1e1300 */
[----:B------:R-:W5:Y:S04]  /*0dc0*/  LDG.E.S8 R16, desc[UR10][R8.64+0x3] ;  /* 0x0000030a08107981 */ /* 0x000f68000c1e1300 */
[----:B------:R-:W5:Y:S01]  /*0dd0*/  LDG.E R17, desc[UR10][R4.64+0xc] ;  /* 0x00000c0a04117981 */ /* 0x000f62000c1e1900 */
[----:B------:R-:W-:-:S02]  /*0de0*/  VIADD R7, R7, 0x4 ;  /* 0x0000000407077836 */ /* 0x000fc40000000000 */
        /* <DEDUP_REMOVED lines=10> */
[----:B------:R-:W-:-:S05]  /*0e90*/  I2FP.F32.S32 R16, R16 ;  /* 0x0000001000107245 */ /* 0x000fca0000201400 */
[----:B------:R-:W-:-:S07]  /*0ea0*/  FADD R12, R3, R16 ;  /* 0x00000010030c7221 */ /* 0x000fce0000000000 */
.L_x_32:
[----:B------:R-:W-:Y:S05]  /*0eb0*/  BRA.U !UP1, `(.L_x_30) ;  /* 0x0000000109607547 */ /* 0x000fea000b800000 */
[----:B0-----:R-:W0:Y:S01]  /*0ec0*/  LDC.64 R2, c[0x0][0x398] ;  /* 0x0000e600ff027b82 */ /* 0x001e220000000a00 */
[----:B------:R-:W2:Y:S01]  /*0ed0*/  LDCU.64 UR6, c[0x0][0x390] ;  /* 0x00007200ff0677ac */ /* 0x000ea20008000a00 */
[----:B------:R-:W-:Y:S01]  /*0ee0*/  IADD3 R0, PT, PT, R0, R7, RZ ;  /* 0x0000000700007210 */ /* 0x000fe20007ffe0ff */
[----:B------:R-:W-:-:S03]  /*0ef0*/  UIADD3 UR4, UPT, UPT, -UR4, URZ, URZ ;  /* 0x000000ff04047290 */ /* 0x000fc6000fffe1ff */
[----:B--2---:R-:W-:-:S04]  /*0f00*/  IADD3 R8, P0, PT, R0, UR6, RZ ;  /* 0x0000000600087c10 */ /* 0x004fc8000ff1e0ff */
[----:B------:R-:W-:Y:S01]  /*0f10*/  IADD3.X R9, PT, PT, RZ, UR7, RZ, P0, !PT ;  /* 0x00000007ff097c10 */ /* 0x000fe200087fe4ff */
[----:B0-----:R-:W-:-:S03]  /*0f20*/  IMAD.WIDE.U32 R2, R7, 0x4, R2 ;  /* 0x0000000407027825 */ /* 0x001fc600078e0002 */
[----:B------:R-:W-:Y:S02]  /*0f30*/  MOV R4, R2 ;  /* 0x0000000200047202 */ /* 0x000fe40000000f00 */
[----:B------:R-:W-:-:S07]  /*0f40*/  MOV R11, R3 ;  /* 0x00000003000b7202 */ /* 0x000fce0000000f00 */
.L_x_33:
[----:B------:R-:W-:Y:S01]  /*0f50*/  MOV R5, R11 ;  /* 0x0000000b00057202 */ /* 0x000fe20000000f00 */
[----:B------:R-:W-:Y:S01]  /*0f60*/  IMAD.MOV.U32 R3, RZ, RZ, R9 ;  /* 0x000000ffff037224 */ /* 0x000fe200078e0009 */
[----:B------:R-:W-:-:S04]  /*0f70*/  MOV R2, R8 ;  /* 0x0000000800027202 */ /* 0x000fc80000000f00 */
[----:B------:R0:W2:Y:S04]  /*0f80*/  LDG.E R5, desc[UR10][R4.64] ;  /* 0x0000000a04057981 */ /* 0x0000a8000c1e1900 */
[----:B------:R-:W2:Y:S01]  /*0f90*/  LDG.E.S8 R0, desc[UR10][R2.64] ;  /* 0x0000000a02007981 */ /* 0x000ea2000c1e1300 */
[----:B------:R-:W-:-:S04]  /*0fa0*/  UIADD3 UR4, UPT, UPT, UR4, 0x1, URZ ;  /* 0x0000000104047890 */ /* 0x000fc8000fffe0ff */
[----:B------:R-:W-:Y:S01]  /*0fb0*/  UISETP.NE.AND UP0, UPT, UR4, URZ, UPT ;  /* 0x000000ff0400728c */ /* 0x000fe2000bf05270 */
[----:B0-----:R-:W-:Y:S02]  /*0fc0*/  IADD3 R4, P0, PT, R4, 0x4, RZ ;  /* 0x0000000404047810 */ /* 0x001fe40007f1e0ff */
[----:B------:R-:W-:Y:S02]  /*0fd0*/  IADD3 R8, P1, PT, R8, 0x1, RZ ;  /* 0x0000000108087810 */ /* 0x000fe40007f3e0ff */
[----:B------:R-:W-:Y:S02]  /*0fe0*/  IADD3.X R11, PT, PT, RZ, R11, RZ, P0, !PT ;  /* 0x0000000bff0b7210 */ /* 0x000fe400007fe4ff */
[----:B------:R-:W-:Y:S01]  /*0ff0*/  IADD3.X R9, PT, PT, RZ, R9, RZ, P1, !PT ;  /* 0x00000009ff097210 */ /* 0x000fe20000ffe4ff */
[----:B--2---:R-:W-:-:S05]  /*1000*/  IMAD R0, R0, R5, RZ ;  /* 0x0000000500007224 */ /* 0x004fca00078e02ff */
[----:B------:R-:W-:-:S05]  /*1010*/  I2FP.F32.S32 R7, R0 ;  /* 0x0000000000077245 */ /* 0x000fca0000201400 */
[----:B-1----:R-:W-:Y:S01]  /*1020*/  FADD R12, R7, R12 ;  /* 0x0000000c070c7221 */ /* 0x002fe20000000000 */
[----:B------:R-:W-:Y:S06]  /*1030*/  BRA.U UP0, `(.L_x_33) ;  /* 0xfffffffd00c47547 */ /* 0x000fec000b83ffff */
.L_x_30:
[----:B------:R-:W2:Y:S01]  /*1040*/  LDC.64 R4, c[0x0][0x3b0] ;  /* 0x0000ec00ff047b82 */ /* 0x000ea20000000a00 */
[----:B------:R-:W3:Y:S07]  /*1050*/  LDCU UR4, c[0x0][0x384] ;  /* 0x00007080ff0477ac */ /* 0x000eee0008000800 */
[----:B0-----:R-:W0:Y:S08]  /*1060*/  LDC.64 R2, c[0x0][0x3a8] ;  /* 0x0000ea00ff027b82 */ /* 0x001e300000000a00 */
[----:B------:R-:W4:Y:S01]  /*1070*/  LDC.64 R8, c[0x0][0x3a0] ;  /* 0x0000e800ff087b82 */ /* 0x000f220000000a00 */
[----:B--2---:R-:W-:-:S06]  /*1080*/  IMAD.WIDE.U32 R4, R6, 0x4, R4 ;  /* 0x0000000406047825 */ /* 0x004fcc00078e0004 */
[----:B------:R-:W1:Y:S01]  /*1090*/  LDG.E R5, desc[UR10][R4.64] ;  /* 0x0000000a04057981 */ /* 0x000e62000c1e1900 */
[----:B0-----:R-:W-:-:S06]  /*10a0*/  IMAD.WIDE.U32 R2, R6, 0x4, R2 ;  /* 0x0000000406027825 */ /* 0x001fcc00078e0002 */
[----:B------:R-:W3:Y:S01]  /*10b0*/  LDG.E R2, desc[UR10][R2.64] ;  /* 0x0000000a02027981 */ /* 0x000ee2000c1e1900 */
[----:B----4-:R-:W-:-:S05]  /*10c0*/  IMAD.WIDE.U32 R8, R6, 0x4, R8 ;  /* 0x0000000406087825 */ /* 0x010fca00078e0008 */
[----:B------:R0:W2:Y:S01]  /*10d0*/  LDG.E R11, desc[UR10][R8.64] ;  /* 0x0000000a080b7981 */ /* 0x0000a2000c1e1900 */
[----:B------:R-:W-:Y:S01]  /*10e0*/  MOV R10, 0x3c80f082 ;  /* 0x3c80f082000a7802 */ /* 0x000fe20000000f00 */
[----:B-1----:R-:W-:Y:S01]  /*10f0*/  FADD R7, R5, R12 ;  /* 0x0000000c05077221 */ /* 0x002fe20000000000 */
[----:B---3--:R-:W-:Y:S01]  /*1100*/  FMUL R0, R2, UR4 ;  /* 0x0000000402007c20 */ /* 0x008fe20008400000 */
[----:B------:R-:W-:Y:S01]  /*1110*/  HFMA2 R5, -RZ, RZ, 1.875, 0 ;  /* 0x3f800000ff057431 */ /* 0x000fe200000001ff */
[----:B------:R-:W1:Y:S02]  /*1120*/  LDC.64 R2, c[0x0][0x398] ;  /* 0x0000e600ff027b82 */ /* 0x000e640000000a00 */
[----:B------:R-:W-:-:S04]  /*1130*/  FMUL R7, R0, R7 ;  /* 0x0000000700077220 */ /* 0x000fc80000400000 */
[----:B------:R-:W-:-:S06]  /*1140*/  FMUL R0, |R7|, 2.8853900432586669922 ;  /* 0x4038aa3b07007820 */ /* 0x000fcc0000400200 */
[----:B------:R-:W3:Y:S01]  /*1150*/  MUFU.EX2 R0, R0 ;  /* 0x0000000000007308 */ /* 0x000ee20000000800 */
[----:B0-----:R-:W-:Y:S01]  /*1160*/  FMUL R9, R7, R7 ;  /* 0x0000000707097220 */ /* 0x001fe20000400000 */
[----:B---3--:R-:W-:-:S06]  /*1170*/  FADD R4, R0, 1 ;  /* 0x3f80000000047421 */ /* 0x008fcc0000000000 */
[----:B------:R-:W0:Y:S01]  /*1180*/  MUFU.RCP R4, R4 ;  /* 0x0000000400047308 */ /* 0x000e220000001000 */
[----:B------:R-:W-:Y:S01]  /*1190*/  FFMA R8, R9, R10, -0.052303962409496307373 ;  /* 0xbd563cae09087423 */ /* 0x000fe2000000000a */
[----:B------:R-:W-:-:S03]  /*11a0*/  FSETP.GE.AND P1, PT, |R7|, 0.60000002384185791016, PT ;  /* 0x3f19999a0700780b */ /* 0x000fc60003f26200 */
[----:B------:R-:W-:Y:S01]  /*11b0*/  FFMA R0, R9, R8, 0.1331529766321182251 ;  /* 0x3e08594109007423 */ /* 0x000fe20000000008 */
[----:B------:R-:W-:-:S03]  /*11c0*/  FSETP.GE.AND P0, PT, |R7|, 9.010913848876953125, PT ;  /* 0x41102cb40700780b */ /* 0x000fc60003f06200 */
[----:B------:R-:W-:Y:S01]  /*11d0*/  FFMA R0, R9, R0, -0.33332768082618713379 ;  /* 0xbeaaa9ed09007423 */ /* 0x000fe20000000000 */
[----:B0-----:R-:W-:-:S03]  /*11e0*/  FFMA R5, R4, -2, R5 ;  /* 0xc000000004057823 */ /* 0x001fc60000000005 */
[----:B------:R-:W-:Y:S02]  /*11f0*/  FFMA R0, R9, R0, RZ ;  /* 0x0000000009007223 */ /* 0x000fe400000000ff */
[----:B------:R-:W-:Y:S01]  /*1200*/  FSEL R8, R5, 1, !P0 ;  /* 0x3f80000005087808 */ /* 0x000fe20004000000 */
[----:B------:R-:W-:-:S03]  /*1210*/  HFMA2 R5, -RZ, RZ, 0, 5.9604644775390625e-08 ;  /* 0x00000001ff057431 */ /* 0x000fc600000001ff */
[--C-:B------:R-:W-:Y:S01]  /*1220*/  LOP3.LUT R8, R8, 0x80000000, R7.reuse, 0xb8, !PT ;  /* 0x8000000008087812 */ /* 0x100fe200078eb807 */
[----:B------:R-:W-:Y:S01]  /*1230*/  @!P1 FFMA R8, R7, R0, R7 ;  /* 0x0000000007089223 */ /* 0x000fe20000000007 */
[----:B-1----:R-:W-:-:S04]  /*1240*/  IMAD.WIDE.U32 R2, R6, 0x4, R2 ;  /* 0x0000000406027825 */ /* 0x002fc800078e0002 */
[----:B--2---:R-:W-:-:S04]  /*1250*/  FSETP.GT.AND P0, PT, R11, -R8, PT ;  /* 0x800000080b00720b */ /* 0x004fc80003f04000 */
[----:B------:R-:W-:-:S05]  /*1260*/  SEL R5, R5, 0xffffffff, P0 ;  /* 0xffffffff05057807 */ /* 0x000fca0000000000 */
[----:B------:R-:W-:Y:S01]  /*1270*/  STG.E desc[UR10][R2.64], R5 ;  /* 0x0000000502007986 */ /* 0x000fe2000c10190a */
[----:B------:R-:W-:Y:S06]  /*1280*/  BAR.SYNC.DEFER_BLOCKING 0x0 ;  /* 0x0000000000007b1d */ /* 0x000fec0000010000 */
[----:B------:R-:W-:Y:S05]  /*1290*/  EXIT ;  /* 0x000000000000794d */ /* 0x000fea0003800000 */
.L_x_34:
        /* <DEDUP_REMOVED lines=14> */
.L_x_59:


//--------------------- .text.calculate_cut_val   --------------------------
	.section	.text.calculate_cut_val,"ax",@progbits
	.align	128
        .global         calculate_cut_val
        .type           calculate_cut_val,@function
        .size           calculate_cut_val,(.L_x_60 - calculate_cut_val)
        .other          calculate_cut_val,@"STO_CUDA_ENTRY STV_DEFAULT"
calculate_cut_val:
.text.calculate_cut_val:
[----:B------:R-:W-:Y:S01]  /*0000*/  LDC R1, c[0x0][0x37c] ;  /* 0x0000df00ff017b82 */ /* 0x000fe20000000800 */
[----:B------:R-:W0:Y:S07]  /*0010*/  S2R R0, SR_TID.Y ;  /* 0x0000000000007919 */ /* 0x000e2e0000002200 */
[----:B------:R-:W1:Y:S01]  /*0020*/  S2UR UR5, SR_CgaCtaId ;  /* 0x00000000000579c3 */ /* 0x000e620000008800 */
[----:B------:R-:W2:Y:S01]  /*0030*/  LDCU UR9, c[0x0][0x364] ;  /* 0x00006c80ff0977ac */ /* 0x000ea20008000800 */
[----:B------:R-:W-:Y:S01]  /*0040*/  BSSY.RECONVERGENT B1, `(.L_x_35) ;  /* 0x00000d4000017945 */ /* 0x000fe20003800200 */
[----:B------:R-:W-:Y:S01]  /*0050*/  UMOV UR4, 0x400 ;  /* 0x0000040000047882 */ /* 0x000fe20000000000 */
[----:B------:R-:W3:Y:S04]  /*0060*/  LDCU.64 UR10, c[0x0][0x358] ;  /* 0x00006b00ff0a77ac */ /* 0x000ee80008000a00 */
[----:B------:R-:W2:Y:S08]  /*0070*/  S2UR UR6, SR_CTAID.Y ;  /* 0x00000000000679c3 */ /* 0x000eb00000002600 */
[----:B------:R-:W4:Y:S01]  /*0080*/  LDC R11, c[0x0][0x380] ;  /* 0x0000e000ff0b7b82 */ /* 0x000f220000000800 */
[----:B-1----:R-:W-:-:S07]  /*0090*/  ULEA UR4, UR5, UR4, 0x18 ;  /* 0x0000000405047291 */ /* 0x002fce000f8ec0ff */
[----:B------:R-:W1:Y:S01]  /*00a0*/  LDC R3, c[0x0][0x374] ;  /* 0x0000dd00ff037b82 */ /* 0x000e620000000800 */
[C---:B0-----:R-:W-:Y:S01]  /*00b0*/  LEA R2, R0.reuse, UR4, 0x2 ;  /* 0x0000000400027c11 */ /* 0x041fe2000f8e10ff */
[----:B--2---:R-:W-:Y:S01]  /*00c0*/  UIMAD UR4, UR6, UR9, URZ ;  /* 0x00000009060472a4 */ /* 0x004fe2000f8e02ff */
[----:B------:R-:W0:Y:S03]  /*00d0*/  LDCU.64 UR6, c[0x0][0x388] ;  /* 0x00007100ff0677ac */ /* 0x000e260008000a00 */
[----:B------:R2:W-:Y:S02]  /*00e0*/  STS [R2], RZ ;  /* 0x000000ff02007388 */ /* 0x0005e40000000800 */
[----:B------:R-:W-:-:S04]  /*00f0*/  IADD3 R4, PT, PT, R0, UR4, RZ ;  /* 0x0000000400047c10 */ /* 0x000fc8000fffe0ff */
[----:B----4-:R-:W-:-:S13]  /*0100*/  ISETP.GE.AND P0, PT, R4, R11, PT ;  /* 0x0000000b0400720c */ /* 0x010fda0003f06270 */
[----:B0-23--:R-:W-:Y:S05]  /*0110*/  @P0 BRA `(.L_x_36) ;  /* 0x0000000c00180947 */ /* 0x00dfea0003800000 */
[----:B------:R-:W-:Y:S01]  /*0120*/  ULOP3.LUT UR5, URZ, UR4, URZ, 0x33, !UPT ;  /* 0x00000004ff057292 */ /* 0x000fe2000f8e33ff */
[----:B-1----:R-:W-:Y:S02]  /*0130*/  IMAD R3, R3, UR9, RZ ;  /* 0x0000000903037c24 */ /* 0x002fe4000f8e02ff */
[----:B------:R-:W-:Y:S01]  /*0140*/  HFMA2 R6, -RZ, RZ, 0, 0 ;  /* 0x00000000ff067431 */ /* 0x000fe200000001ff */
[----:B------:R-:W-:Y:S02]  /*0150*/  IADD3 R5, PT, PT, R11, 0x1, RZ ;  /* 0x000000010b057810 */ /* 0x000fe40007ffe0ff */
[----:B------:R-:W-:Y:S02]  /*0160*/  PRMT R7, RZ, 0x7610, R7 ;  /* 0x00007610ff077816 */ /* 0x000fe40000000007 */
[----:B------:R-:W-:Y:S02]  /*0170*/  MOV R19, RZ ;  /* 0x000000ff00137202 */ /* 0x000fe40000000f00 */
[----:B------:R-:W-:-:S02]  /*0180*/  PRMT R8, RZ, 0x7610, R8 ;  /* 0x00007610ff087816 */ /* 0x000fc40000000008 */
[----:B------:R-:W-:Y:S02]  /*0190*/  IADD3 R11, PT, PT, -R0, UR5, R11 ;  /* 0x00000005000b7c10 */ /* 0x000fe4000fffe10b */
[----:B------:R-:W-:-:S07]  /*01a0*/  IADD3 R10, PT, PT, -R3, RZ, RZ ;  /* 0x000000ff030a7210 */ /* 0x000fce0007ffe1ff */
.L_x_49:
[----:B0-----:R-:W0:Y:S01]  /*01b0*/  LDC R9, c[0x0][0x380] ;  /* 0x0000e000ff097b82 */ /* 0x001e220000000800 */
[----:B------:R-:W-:Y:S01]  /*01c0*/  IADD3 R21, PT, PT, R4, 0x1, RZ ;  /* 0x0000000104157810 */ /* 0x000fe20007ffe0ff */
[----:B------:R-:W-:Y:S03]  /*01d0*/  BSSY.RECONVERGENT B0, `(.L_x_37) ;  /* 0x00000b4000007945 */ /* 0x000fe60003800200 */
[----:B0-----:R-:W-:-:S13]  /*01e0*/  ISETP.GE.AND P0, PT, R21, R9, PT ;  /* 0x000000091500720c */ /* 0x001fda0003f06270 */
[----:B-----5:R-:W-:Y:S05]  /*01f0*/  @P0 BRA `(.L_x_38) ;  /* 0x0000000800c40947 */ /* 0x020fea0003800000 */
[----:B------:R-:W0:Y:S02]  /*0200*/  LDC.64 R12, c[0x0][0x390] ;  /* 0x0000e400ff0c7b82 */ /* 0x000e240000000a00 */
[----:B0-----:R-:W-:-:S05]  /*0210*/  IMAD.WIDE.U32 R14, R4, 0x4, R12 ;  /* 0x00000004040e7825 */ /* 0x001fca00078e000c */
[----:B------:R0:W5:Y:S01]  /*0220*/  LDG.E R18, desc[UR10][R14.64] ;  /* 0x0000000a0e127981 */ /* 0x000162000c1e1900 */
[----:B------:R-:W-:Y:S01]  /*0230*/  IADD3 R20, PT, PT, -R3, RZ, RZ ;  /* 0x000000ff03147210 */ /* 0x000fe20007ffe1ff */
[----:B------:R-:W-:Y:S04]  /*0240*/  BSSY.RECONVERGENT B2, `(.L_x_39) ;  /* 0x000004f000027945 */ /* 0x000fe80003800200 */
[----:B------:R-:W-:-:S05]  /*0250*/  IMAD R20, R6, R20, R11 ;  /* 0x0000001406147224 */ /* 0x000fca00078e020b */
[----:B------:R-:W-:-:S04]  /*0260*/  IADD3 R16, PT, PT, R20, -0x1, RZ ;  /* 0xffffffff14107810 */ /* 0x000fc80007ffe0ff */
[----:B------:R-:W-:-:S13]  /*0270*/  ISETP.GE.U32.AND P0, PT, R16, 0x7, PT ;  /* 0x000000071000780c */ /* 0x000fda0003f06070 */
[----:B0-----:R-:W-:Y:S05]  /*0280*/  @!P0 BRA `(.L_x_40) ;  /* 0x0000000400288947 */ /* 0x001fea0003800000 */
[----:B------:R-:W-:Y:S01]  /*0290*/  IADD3 R16, P0, PT, R14, 0x10, RZ ;  /* 0x000000100e107810 */ /* 0x000fe20007f1e0ff */
[----:B------:R-:W-:Y:S01]  /*02a0*/  BSSY.RECONVERGENT B3, `(.L_x_41) ;  /* 0x0000047000037945 */ /* 0x000fe20003800200 */
[----:B------:R-:W-:Y:S01]  /*02b0*/  LOP3.LUT R22, R20, 0xfffffff8, RZ, 0xc0, !PT ;  /* 0xfffffff814167812 */ /* 0x000fe200078ec0ff */
[-C--:B------:R-:W-:Y:S01]  /*02c0*/  IMAD R25, R5, R4.reuse, 0x1 ;  /* 0x0000000105197424 */ /* 0x080fe200078e0204 */
[----:B------:R-:W-:Y:S02]  /*02d0*/  IADD3.X R17, PT, PT, RZ, R15, RZ, P0, !PT ;  /* 0x0000000fff117210 */ /* 0x000fe400007fe4ff */
[----:B------:R-:W-:Y:S02]  /*02e0*/  MOV R21, R4 ;  /* 0x0000000400157202 */ /* 0x000fe40000000f00 */
[----:B------:R-:W-:-:S07]  /*02f0*/  IADD3 R22, PT, PT, -R22, RZ, RZ ;  /* 0x000000ff16167210 */ /* 0x000fce0007ffe1ff */
.L_x_42:
[C---:B------:R-:W-:Y:S01]  /*0300*/  IADD3 R14, P0, PT, R25.reuse, UR6, RZ ;  /* 0x00000006190e7c10 */ /* 0x040fe2000ff1e0ff */
[----:B------:R-:W2:Y:S03]  /*0310*/  LDG.E R29, desc[UR10][R16.64+-0xc] ;  /* 0xfffff40a101d7981 */ /* 0x000ea6000c1e1900 */
[----:B------:R-:W-:Y:S01]  /*0320*/  LEA.HI.X.SX32 R15, R25, UR7, 0x1, P0 ;  /* 0x00000007190f7c11 */ /* 0x000fe200080f0eff */
[----:B------:R-:W3:Y:S04]  /*0330*/  LDG.E R23, desc[UR10][R16.64+-0x8] ;  /* 0xfffff80a10177981 */ /* 0x000ee8000c1e1900 */
[----:B------:R-:W4:Y:S04]  /*0340*/  LDG.E.S8 R27, desc[UR10][R14.64] ;  /* 0x0000000a0e1b7981 */ /* 0x000f28000c1e1300 */
[----:B------:R-:W3:Y:S04]  /*0350*/  LDG.E.S8 R24, desc[UR10][R14.64+0x1] ;  /* 0x0000010a0e187981 */ /* 0x000ee8000c1e1300 */
[----:B------:R-:W3:Y:S01]  /*0360*/  LDG.E.S8 R28, desc[UR10][R14.64+0x2] ;  /* 0x0000020a0e1c7981 */ /* 0x000ee2000c1e1300 */
[----:B--2--5:R-:W-:Y:S01]  /*0370*/  IMAD R29, R18, R29, RZ ;  /* 0x0000001d121d7224 */ /* 0x024fe200078e02ff */
[----:B----4-:R-:W0:Y:S04]  /*0380*/  I2F.S16 R26, R27 ;  /* 0x0000001b001a7306 */ /* 0x010e280000101400 */
[----:B------:R-:W-:-:S05]  /*0390*/  I2FP.F32.S32 R29, R29 ;  /* 0x0000001d001d7245 */ /* 0x000fca0000201400 */
[----:B------:R-:W-:Y:S01]  /*03a0*/  FADD R29, -R29, 1 ;  /* 0x3f8000001d1d7421 */ /* 0x000fe20000000100 */
[----:B---3--:R-:W-:-:S03]  /*03b0*/  IMAD R23, R18, R23, RZ ;  /* 0x0000001712177224 */ /* 0x008fc600078e02ff */
[----:B0-----:R-:W-:Y:S02]  /*03c0*/  FFMA R26, R26, -R29, R19 ;  /* 0x8000001d1a1a7223 */ /* 0x001fe40000000013 */
[----:B------:R0:W1:Y:S01]  /*03d0*/  I2F.S16 R19, R24 ;  /* 0x0000001800137306 */ /* 0x0000620000101400 */
[----:B------:R-:W-:Y:S01]  /*03e0*/  I2FP.F32.S32 R23, R23 ;  /* 0x0000001700177245 */ /* 0x000fe20000201400 */
[----:B------:R-:W2:Y:S04]  /*03f0*/  LDG.E R29, desc[UR10][R16.64+-0x4] ;  /* 0xfffffc0a101d7981 */ /* 0x000ea8000c1e1900 */
[----:B------:R-:W-:Y:S02]  /*0400*/  FADD R23, -R23, 1 ;  /* 0x3f80000017177421 */ /* 0x000fe40000000100 */
[----:B------:R-:W3:Y:S01]  /*0410*/  I2F.S16 R27, R28 ;  /* 0x0000001c001b7306 */ /* 0x000ee20000101400 */
[----:B0-----:R-:W4:Y:S01]  /*0420*/  LDG.E.S8 R24, desc[UR10][R14.64+0x5] ;  /* 0x0000050a0e187981 */ /* 0x001f22000c1e1300 */
[----:B-1----:R-:W-:-:S03]  /*0430*/  FFMA R26, R19, -R23, R26 ;  /* 0x80000017131a7223 */ /* 0x002fc6000000001a */
[----:B------:R-:W3:Y:S04]  /*0440*/  LDG.E.S8 R23, desc[UR10][R14.64+0x3] ;  /* 0x0000030a0e177981 */ /* 0x000ee8000c1e1300 */
[----:B------:R-:W4:Y:S01]  /*0450*/  LDG.E R19, desc[UR10][R16.64] ;  /* 0x0000000a10137981 */ /* 0x000f22000c1e1900 */
[----:B--2---:R-:W-:-:S05]  /*0460*/  IMAD R29, R18, R29, RZ ;  /* 0x0000001d121d7224 */ /* 0x004fca00078e02ff */
[----:B------:R-:W-:Y:S01]  /*0470*/  I2FP.F32.S32 R29, R29 ;  /* 0x0000001d001d7245 */ /* 0x000fe20000201400 */
[----:B---3--:R-:W0:Y:S01]  /*0480*/  I2F.S16 R23, R23 ;  /* 0x0000001700177306 */ /* 0x008e220000101400 */
[----:B----4-:R-:W-:-:S03]  /*0490*/  IMAD R19, R18, R19, RZ ;  /* 0x0000001312137224 */ /* 0x010fc600078e02ff */
[----:B------:R-:W-:Y:S02]  /*04a0*/  FADD R29, -R29, 1 ;  /* 0x3f8000001d1d7421 */ /* 0x000fe40000000100 */
[----:B------:R-:W-:Y:S02]  /*04b0*/  I2FP.F32.S32 R19, R19 ;  /* 0x0000001300137245 */ /* 0x000fe40000201400 */
[----:B------:R-:W-:Y:S02]  /*04c0*/  FFMA R26, R27, -R29, R26 ;  /* 0x8000001d1b1a7223 */ /* 0x000fe4000000001a */
[----:B------:R-:W2:Y:S01]  /*04d0*/  LDG.E.S8 R27, desc[UR10][R14.64+0x4] ;  /* 0x0000040a0e1b7981 */ /* 0x000ea2000c1e1300 */
[----:B------:R-:W-:-:S03]  /*04e0*/  FADD R19, -R19, 1 ;  /* 0x3f80000013137421 */ /* 0x000fc60000000100 */
[----:B------:R-:W3:Y:S01]  /*04f0*/  LDG.E R29, desc[UR10][R16.64+0x4] ;  /* 0x0000040a101d7981 */ /* 0x000ee2000c1e1900 */
[----:B0-----:R-:W-:-:S03]  /*0500*/  FFMA R26, R23, -R19, R26 ;  /* 0x80000013171a7223 */ /* 0x001fc6000000001a */
[----:B------:R-:W4:Y:S01]  /*0510*/  LDG.E R19, desc[UR10][R16.64+0x8] ;  /* 0x0000080a10137981 */ /* 0x000f22000c1e1900 */
[----:B------:R-:W-:Y:S08]  /*0520*/  I2F.S16 R23, R24 ;  /* 0x0000001800177306 */ /* 0x000ff00000101400 */
[----:B--2---:R-:W0:Y:S01]  /*0530*/  I2F.S16 R27, R27 ;  /* 0x0000001b001b7306 */ /* 0x004e220000101400 */
[----:B---3--:R-:W-:-:S02]  /*0540*/  IMAD R29, R18, R29, RZ ;  /* 0x0000001d121d7224 */ /* 0x008fc400078e02ff */
[----:B----4-:R-:W-:-:S03]  /*0550*/  IMAD R19, R18, R19, RZ ;  /* 0x0000001312137224 */ /* 0x010fc600078e02ff */
[----:B------:R-:W-:Y:S02]  /*0560*/  I2FP.F32.S32 R29, R29 ;  /* 0x0000001d001d7245 */ /* 0x000fe40000201400 */
[----:B------:R-:W-:-:S03]  /*0570*/  I2FP.F32.S32 R19, R19 ;  /* 0x0000001300137245 */ /* 0x000fc60000201400 */
[----:B------:R-:W-:-:S04]  /*0580*/  FADD R29, -R29, 1 ;  /* 0x3f8000001d1d7421 */ /* 0x000fc80000000100 */
[----:B0-----:R-:W-:Y:S01]  /*0590*/  FFMA R26, R27, -R29, R26 ;  /* 0x8000001d1b1a7223 */ /* 0x001fe2000000001a */
[----:B------:R-:W-:Y:S01]  /*05a0*/  FADD R19, -R19, 1 ;  /* 0x3f80000013137421 */ /* 0x000fe20000000100 */
[----:B------:R-:W2:Y:S03]  /*05b0*/  LDG.E.S8 R27, desc[UR10][R14.64+0x7] ;  /* 0x0000070a0e1b7981 */ /* 0x000ea6000c1e1300 */
[----:B------:R-:W-:Y:S01]  /*05c0*/  FFMA R19, R23, -R19, R26 ;  /* 0x8000001317137223 */ /* 0x000fe2000000001a */
[----:B------:R-:W3:Y:S04]  /*05d0*/  LDG.E R29, desc[UR10][R16.64+0x10] ;  /* 0x0000100a101d7981 */ /* 0x000ee8000c1e1900 */
[----:B------:R0:W4:Y:S04]  /*05e0*/  LDG.E R23, desc[UR10][R16.64+0xc] ;  /* 0x00000c0a10177981 */ /* 0x000128000c1e1900 */
[----:B------:R-:W2:Y:S01]  /*05f0*/  LDG.E.S8 R26, desc[UR10][R14.64+0x6] ;  /* 0x0000060a0e1a7981 */ /* 0x000ea2000c1e1300 */
[----:B------:R-:W-:-:S04]  /*0600*/  IADD3 R22, PT, PT, R22, 0x8, RZ ;  /* 0x0000000816167810 */ /* 0x000fc80007ffe0ff */
[----:B------:R-:W-:Y:S02]  /*0610*/  ISETP.NE.AND P0, PT, R22, RZ, PT ;  /* 0x000000ff1600720c */ /* 0x000fe40003f05270 */
[----:B0-----:R-:W-:Y:S02]  /*0620*/  IADD3 R16, P1, PT, R16, 0x20, RZ ;  /* 0x0000002010107810 */ /* 0x001fe40007f3e0ff */
[----:B------:R-:W-:Y:S02]  /*0630*/  IADD3 R21, PT, PT, R21, 0x8, RZ ;  /* 0x0000000815157810 */ /* 0x000fe40007ffe0ff */
[----:B------:R-:W-:Y:S02]  /*0640*/  IADD3.X R17, PT, PT, RZ, R17, RZ, P1, !PT ;  /* 0x00000011ff117210 */ /* 0x000fe40000ffe4ff */
[----:B------:R-:W-:Y:S01]  /*0650*/  IADD3 R25, PT, PT, R25, 0x8, RZ ;  /* 0x0000000819197810 */ /* 0x000fe20007ffe0ff */
[C---:B----4-:R-:W-:Y:S01]  /*0660*/  IMAD R23, R18.reuse, R23, RZ ;  /* 0x0000001712177224 */ /* 0x050fe200078e02ff */
[----:B--2---:R-:W0:Y:S04]  /*0670*/  I2F.S16 R26, R26 ;  /* 0x0000001a001a7306 */ /* 0x004e280000101400 */
[----:B------:R-:W-:Y:S01]  /*0680*/  I2FP.F32.S32 R24, R23 ;  /* 0x0000001700187245 */ /* 0x000fe20000201400 */
[----:B---3--:R-:W-:-:S03]  /*0690*/  IMAD R29, R18, R29, RZ ;  /* 0x0000001d121d7224 */ /* 0x008fc600078e02ff */
[----:B------:R-:W1:Y:S02]  /*06a0*/  I2F.S16 R23, R27 ;  /* 0x0000001b00177306 */ /* 0x000e640000101400 */
[----:B------:R-:W-:Y:S01]  /*06b0*/  I2FP.F32.S32 R29, R29 ;  /* 0x0000001d001d7245 */ /* 0x000fe20000201400 */
[----:B------:R-:W-:-:S04]  /*06c0*/  FADD R24, -R24, 1 ;  /* 0x3f80000018187421 */ /* 0x000fc80000000100 */
[----:B------:R-:W-:Y:S01]  /*06d0*/  FADD R29, -R29, 1 ;  /* 0x3f8000001d1d7421 */ /* 0x000fe20000000100 */
[----:B0-----:R-:W-:-:S04]  /*06e0*/  FFMA R24, R26, -R24, R19 ;  /* 0x800000181a187223 */ /* 0x001fc80000000013 */
[----:B-1----:R-:W-:Y:S01]  /*06f0*/  FFMA R19, R23, -R29, R24 ;  /* 0x8000001d17137223 */ /* 0x002fe20000000018 */
[----:B------:R-:W-:Y:S06]  /*0700*/  @P0 BRA `(.L_x_42) ;  /* 0xfffffff800fc0947 */ /* 0x000fec000383ffff */
[----:B------:R-:W-:Y:S05]  /*0710*/  BSYNC.RECONVERGENT B3 ;  /* 0x0000000000037941 */ /* 0x000fea0003800200 */
.L_x_41:
[----:B------:R-:W-:-:S07]  /*0720*/  IADD3 R21, PT, PT, R21, 0x1, RZ ;  /* 0x0000000115157810 */ /* 0x000fce0007ffe0ff */
.L_x_40:
[----:B------:R-:W-:Y:S05]  /*0730*/  BSYNC.RECONVERGENT B2 ;  /* 0x0000000000027941 */ /* 0x000fea0003800200 */
.L_x_39:
[----:B------:R-:W-:Y:S01]  /*0740*/  LOP3.LUT P0, RZ, R20, 0x7, RZ, 0xc0, !PT ;  /* 0x0000000714ff7812 */ /* 0x000fe2000780c0ff */
[----:B------:R-:W-:-:S12]  /*0750*/  BSSY.RECONVERGENT B2, `(.L_x_43) ;  /* 0x000005a000027945 */ /* 0x000fd80003800200 */
[----:B------:R-:W-:Y:S05]  /*0760*/  @!P0 BRA `(.L_x_44) ;  /* 0x0000000400608947 */ /* 0x000fea0003800000 */
[----:B------:R-:W-:Y:S01]  /*0770*/  PRMT R23, R11, 0x9910, RZ ;  /* 0x000099100b177816 */ /* 0x000fe200000000ff */
[----:B------:R-:W-:Y:S01]  /*0780*/  BSSY.RECONVERGENT B3, `(.L_x_45) ;  /* 0x000002b000037945 */ /* 0x000fe20003800200 */
[----:B------:R-:W-:Y:S02]  /*0790*/  PRMT R20, R10, 0x9910, RZ ;  /* 0x000099100a147816 */ /* 0x000fe400000000ff */
[----:B------:R-:W-:-:S05]  /*07a0*/  PRMT R14, R8, 0x9910, RZ ;  /* 0x00009910080e7816 */ /* 0x000fca00000000ff */
[----:B------:R-:W-:-:S05]  /*07b0*/  IMAD R14, R20, R14, R23 ;  /* 0x0000000e140e7224 */ /* 0x000fca00078e0217 */
[----:B------:R-:W-:-:S04]  /*07c0*/  LOP3.LUT R14, R14, 0x7, RZ, 0xc0, !PT ;  /* 0x000000070e0e7812 */ /* 0x000fc800078ec0ff */
[C---:B------:R-:W-:Y:S02]  /*07d0*/  IADD3 R15, PT, PT, R14.reuse, -0x1, RZ ;  /* 0xffffffff0e0f7810 */ /* 0x040fe40007ffe0ff */
[----:B------:R-:W-:Y:S02]  /*07e0*/  LOP3.LUT P0, RZ, R14, 0x3, RZ, 0xc0, !PT ;  /* 0x000000030eff7812 */ /* 0x000fe4000780c0ff */
[----:B------:R-:W-:-:S13]  /*07f0*/  ISETP.GE.U32.AND P1, PT, R15, 0x3, PT ;  /* 0x000000030f00780c */ /* 0x000fda0003f26070 */
[----:B------:R-:W-:Y:S05]  /*0800*/  @!P1 BRA `(.L_x_46) ;  /* 0x0000000000889947 */ /* 0x000fea0003800000 */
[----:B------:R-:W0:Y:S01]  /*0810*/  LDCU.64 UR12, c[0x0][0x388] ;  /* 0x00007100ff0c77ac */ /* 0x000e220008000a00 */
[----:B------:R-:W-:Y:S02]  /*0820*/  IMAD R15, R4, R9, R21 ;  /* 0x00000009040f7224 */ /* 0x000fe400078e0215 */
[----:B------:R-:W-:-:S05]  /*0830*/  IMAD.WIDE.U32 R16, R21, 0x4, R12 ;  /* 0x0000000415107825 */ /* 0x000fca00078e000c */
[----:B------:R-:W2:Y:S04]  /*0840*/  LDG.E R25, desc[UR10][R16.64] ;  /* 0x0000000a10197981 */ /* 0x000ea8000c1e1900 */
[----:B------:R-:W3:Y:S04]  /*0850*/  LDG.E R29, desc[UR10][R16.64+0x4] ;  /* 0x0000040a101d7981 */ /* 0x000ee8000c1e1900 */
[----:B------:R-:W4:Y:S01]  /*0860*/  LDG.E R27, desc[UR10][R16.64+0xc] ;  /* 0x00000c0a101b7981 */ /* 0x000f22000c1e1900 */
[----:B0-----:R-:W-:-:S04]  /*0870*/  IADD3 R14, P1, PT, R15, UR12, RZ ;  /* 0x0000000c0f0e7c10 */ /* 0x001fc8000ff3e0ff */
[----:B------:R-:W-:-:S05]  /*0880*/  LEA.HI.X.SX32 R15, R15, UR13, 0x1, P1 ;  /* 0x0000000d0f0f7c11 */ /* 0x000fca00088f0eff */
[----:B------:R-:W3:Y:S04]  /*0890*/  LDG.E.S8 R24, desc[UR10][R14.64] ;  /* 0x0000000a0e187981 */ /* 0x000ee8000c1e1300 */
[----:B------:R-:W4:Y:S04]  /*08a0*/  LDG.E.S8 R28, desc[UR10][R14.64+0x1] ;  /* 0x0000010a0e1c7981 */ /* 0x000f28000c1e1300 */
[----:B------:R-:W4:Y:S04]  /*08b0*/  LDG.E.S8 R22, desc[UR10][R14.64+0x2] ;  /* 0x0000020a0e167981 */ /* 0x000f28000c1e1300 */
[----:B------:R-:W4:Y:S01]  /*08c0*/  LDG.E.S8 R26, desc[UR10][R14.64+0x3] ;  /* 0x0000030a0e1a7981 */ /* 0x000f22000c1e1300 */
[----:B--2--5:R-:W-:-:S05]  /*08d0*/  IMAD R25, R18, R25, RZ ;  /* 0x0000001912197224 */ /* 0x024fca00078e02ff */
[----:B------:R-:W-:Y:S01]  /*08e0*/  I2FP.F32.S32 R25, R25 ;  /* 0x0000001900197245 */ /* 0x000fe20000201400 */
[----:B---3--:R-:W0:Y:S04]  /*08f0*/  I2F.S16 R24, R24 ;  /* 0x0000001800187306 */ /* 0x008e280000101400 */
[----:B------:R-:W-:-:S04]  /*0900*/  FADD R25, -R25, 1 ;  /* 0x3f80000019197421 */ /* 0x000fc80000000100 */
[----:B0-----:R-:W-:Y:S02]  /*0910*/  FFMA R19, R24, -R25, R19 ;  /* 0x8000001918137223 */ /* 0x001fe40000000013 */
[----:B------:R-:W2:Y:S01]  /*0920*/  LDG.E R25, desc[UR10][R16.64+0x8] ;  /* 0x0000080a10197981 */ /* 0x000ea2000c1e1900 */
[----:B----4-:R-:W0:Y:S01]  /*0930*/  I2F.S16 R24, R28 ;  /* 0x0000001c00187306 */ /* 0x010e220000101400 */
[C---:B------:R-:W-:Y:S02]  /*0940*/  IMAD R29, R18.reuse, R29, RZ ;  /* 0x0000001d121d7224 */ /* 0x040fe400078e02ff */
[----:B------:R-:W-:-:S03]  /*0950*/  IMAD R27, R18, R27, RZ ;  /* 0x0000001b121b7224 */ /* 0x000fc600078e02ff */
[----:B------:R-:W-:Y:S02]  /*0960*/  I2FP.F32.S32 R29, R29 ;  /* 0x0000001d001d7245 */ /* 0x000fe40000201400 */
[----:B------:R-:W1:Y:S03]  /*0970*/  I2F.S16 R22, R22 ;  /* 0x0000001600167306 */ /* 0x000e660000101400 */
[----:B------:R-:W-:-:S05]  /*0980*/  FADD R29, -R29, 1 ;  /* 0x3f8000001d1d7421 */ /* 0x000fca0000000100 */
[----:B------:R-:W3:Y:S01]  /*0990*/  I2F.S16 R26, R26 ;  /* 0x0000001a001a7306 */ /* 0x000ee20000101400 */
[----:B------:R-:W-:Y:S01]  /*09a0*/  I2FP.F32.S32 R27, R27 ;  /* 0x0000001b001b7245 */ /* 0x000fe20000201400 */
[----:B0-----:R-:W-:-:S04]  /*09b0*/  FFMA R19, R24, -R29, R19 ;  /* 0x8000001d18137223 */ /* 0x001fc80000000013 */
[----:B------:R-:W-:Y:S01]  /*09c0*/  FADD R27, -R27, 1 ;  /* 0x3f8000001b1b7421 */ /* 0x000fe20000000100 */
[----:B------:R-:W-:Y:S01]  /*09d0*/  IADD3 R21, PT, PT, R21, 0x4, RZ ;  /* 0x0000000415157810 */ /* 0x000fe20007ffe0ff */
[----:B--2---:R-:W-:-:S05]  /*09e0*/  IMAD R25, R18, R25, RZ ;  /* 0x0000001912197224 */ /* 0x004fca00078e02ff */
[----:B------:R-:W-:-:S05]  /*09f0*/  I2FP.F32.S32 R25, R25 ;  /* 0x0000001900197245 */ /* 0x000fca0000201400 */
[----:B------:R-:W-:-:S04]  /*0a00*/  FADD R25, -R25, 1 ;  /* 0x3f80000019197421 */ /* 0x000fc80000000100 */
[----:B-1----:R-:W-:-:S04]  /*0a10*/  FFMA R19, R22, -R25, R19 ;  /* 0x8000001916137223 */ /* 0x002fc80000000013 */
[----:B---3--:R-:W-:-:S07]  /*0a20*/  FFMA R19, R26, -R27, R19 ;  /* 0x8000001b1a137223 */ /* 0x008fce0000000013 */
.L_x_46:
[----:B------:R-:W-:Y:S05]  /*0a30*/  BSYNC.RECONVERGENT B3 ;  /* 0x0000000000037941 */ /* 0x000fea0003800200 */
.L_x_45:
[----:B------:R-:W-:Y:S05]  /*0a40*/  @!P0 BRA `(.L_x_44) ;  /* 0x0000000000a88947 */ /* 0x000fea0003800000 */
[----:B------:R-:W-:Y:S01]  /*0a50*/  PRMT R14, R7, 0x9910, RZ ;  /* 0x00009910070e7816 */ /* 0x000fe200000000ff */
[----:B------:R-:W-:Y:S04]  /*0a60*/  BSSY.RECONVERGENT B3, `(.L_x_47) ;  /* 0x000001b000037945 */ /* 0x000fe80003800200 */
[----:B------:R-:W-:-:S05]  /*0a70*/  IMAD R14, R20, R14, R23 ;  /* 0x0000000e140e7224 */ /* 0x000fca00078e0217 */
[C---:B------:R-:W-:Y:S02]  /*0a80*/  LOP3.LUT R15, R14.reuse, 0x3, RZ, 0xc0, !PT ;  /* 0x000000030e0f7812 */ /* 0x040fe400078ec0ff */
[----:B------:R-:W-:Y:S02]  /*0a90*/  LOP3.LUT R14, R14, 0x1, RZ, 0xc0, !PT ;  /* 0x000000010e0e7812 */ /* 0x000fe400078ec0ff */
[----:B------:R-:W-:Y:S02]  /*0aa0*/  ISETP.NE.AND P1, PT, R15, 0x1, PT ;  /* 0x000000010f00780c */ /* 0x000fe40003f25270 */
[----:B------:R-:W-:-:S11]  /*0ab0*/  ISETP.NE.U32.AND P0, PT, R14, 0x1, PT ;  /* 0x000000010e00780c */ /* 0x000fd60003f05070 */
[----:B------:R-:W-:Y:S05]  /*0ac0*/  @!P1 BRA `(.L_x_48) ;  /* 0x0000000000509947 */ /* 0x000fea0003800000 */
[----:B------:R-:W0:Y:S01]  /*0ad0*/  LDCU.64 UR12, c[0x0][0x388] ;  /* 0x00007100ff0c77ac */ /* 0x000e220008000a00 */
[----:B------:R-:W-:Y:S02]  /*0ae0*/  IMAD R15, R4, R9, R21 ;  /* 0x00000009040f7224 */ /* 0x000fe400078e0215 */
[----:B------:R-:W-:-:S05]  /*0af0*/  IMAD.WIDE.U32 R16, R21, 0x4, R12 ;  /* 0x0000000415107825 */ /* 0x000fca00078e000c */
[----:B------:R-:W2:Y:S04]  /*0b00*/  LDG.E R23, desc[UR10][R16.64] ;  /* 0x0000000a10177981 */ /* 0x000ea8000c1e1900 */
[----:B------:R-:W3:Y:S01]  /*0b10*/  LDG.E R25, desc[UR10][R16.64+0x4] ;  /* 0x0000040a10197981 */ /* 0x000ee2000c1e1900 */
[----:B0-----:R-:W-:-:S04]  /*0b20*/  IADD3 R14, P1, PT, R15, UR12, RZ ;  /* 0x0000000c0f0e7c10 */ /* 0x001fc8000ff3e0ff */
[----:B------:R-:W-:-:S05]  /*0b30*/  LEA.HI.X.SX32 R15, R15, UR13, 0x1, P1 ;  /* 0x0000000d0f0f7c11 */ /* 0x000fca00088f0eff */
[----:B------:R-:W4:Y:S04]  /*0b40*/  LDG.E.S8 R20, desc[UR10][R14.64] ;  /* 0x0000000a0e147981 */ /* 0x000f28000c1e1300 */
[----:B------:R-:W4:Y:S01]  /*0b50*/  LDG.E.S8 R22, desc[UR10][R14.64+0x1] ;  /* 0x0000010a0e167981 */ /* 0x000f22000c1e1300 */
[----:B------:R-:W-:Y:S01]  /*0b60*/  IADD3 R21, PT, PT, R21, 0x2, RZ ;  /* 0x0000000215157810 */ /* 0x000fe20007ffe0ff */
[C---:B--2--5:R-:W-:Y:S02]  /*0b70*/  IMAD R23, R18.reuse, R23, RZ ;  /* 0x0000001712177224 */ /* 0x064fe400078e02ff */
[----:B---3--:R-:W-:-:S03]  /*0b80*/  IMAD R25, R18, R25, RZ ;  /* 0x0000001912197224 */ /* 0x008fc600078e02ff */
[----:B------:R-:W-:Y:S02]  /*0b90*/  I2FP.F32.S32 R23, R23 ;  /* 0x0000001700177245 */ /* 0x000fe40000201400 */
[----:B------:R-:W-:Y:S01]  /*0ba0*/  I2FP.F32.S32 R25, R25 ;  /* 0x0000001900197245 */ /* 0x000fe20000201400 */
[----:B----4-:R-:W0:Y:S02]  /*0bb0*/  I2F.S16 R20, R20 ;  /* 0x0000001400147306 */ /* 0x010e240000101400 */
[----:B------:R-:W-:-:S06]  /*0bc0*/  FADD R23, -R23, 1 ;  /* 0x3f80000017177421 */ /* 0x000fcc0000000100 */
[----:B------:R-:W1:Y:S01]  /*0bd0*/  I2F.S16 R22, R22 ;  /* 0x0000001600167306 */ /* 0x000e620000101400 */
[----:B------:R-:W-:Y:S01]  /*0be0*/  FADD R25, -R25, 1 ;  /* 0x3f80000019197421 */ /* 0x000fe20000000100 */
[----:B0-----:R-:W-:-:S04]  /*0bf0*/  FFMA R19, R20, -R23, R19 ;  /* 0x8000001714137223 */ /* 0x001fc80000000013 */
[----:B-1----:R-:W-:-:S07]  /*0c00*/  FFMA R19, R22, -R25, R19 ;  /* 0x8000001916137223 */ /* 0x002fce0000000013 */
.L_x_48:
[----:B------:R-:W-:Y:S05]  /*0c10*/  BSYNC.RECONVERGENT B3 ;  /* 0x0000000000037941 */ /* 0x000fea0003800200 */
.L_x_47:
[----:B------:R-:W-:Y:S05]  /*0c20*/  @P0 BRA `(.L_x_44) ;  /* 0x0000000000300947 */ /* 0x000fea0003800000 */
[----:B------:R-:W0:Y:S01]  /*0c30*/  LDCU.64 UR12, c[0x0][0x388] ;  /* 0x00007100ff0c77ac */ /* 0x000e220008000a00 */
[----:B------:R-:W-:Y:S02]  /*0c40*/  IMAD R15, R4, R9, R21 ;  /* 0x00000009040f7224 */ /* 0x000fe400078e0215 */
[----:B------:R-:W-:-:S06]  /*0c50*/  IMAD.WIDE.U32 R12, R21, 0x4, R12 ;  /* 0x00000004150c7825 */ /* 0x000fcc00078e000c */
[----:B------:R-:W2:Y:S01]  /*0c60*/  LDG.E R13, desc[UR10][R12.64] ;  /* 0x0000000a0c0d7981 */ /* 0x000ea2000c1e1900 */
[----:B0-----:R-:W-:-:S04]  /*0c70*/  IADD3 R14, P0, PT, R15, UR12, RZ ;  /* 0x0000000c0f0e7c10 */ /* 0x001fc8000ff1e0ff */
[----:B------:R-:W-:-:S05]  /*0c80*/  LEA.HI.X.SX32 R15, R15, UR13, 0x1, P0 ;  /* 0x0000000d0f0f7c11 */ /* 0x000fca00080f0eff */
[----:B------:R-:W3:Y:S01]  /*0c90*/  LDG.E.S8 R14, desc[UR10][R14.64] ;  /* 0x0000000a0e0e7981 */ /* 0x000ee2000c1e1300 */
[----:B--2--5:R-:W-:-:S05]  /*0ca0*/  IMAD R18, R18, R13, RZ ;  /* 0x0000000d12127224 */ /* 0x024fca00078e02ff */
[----:B------:R-:W-:Y:S01]  /*0cb0*/  I2FP.F32.S32 R18, R18 ;  /* 0x0000001200127245 */ /* 0x000fe20000201400 */
[----:B---3--:R-:W0:Y:S04]  /*0cc0*/  I2F.S16 R16, R14 ;  /* 0x0000000e00107306 */ /* 0x008e280000101400 */
[----:B------:R-:W-:-:S04]  /*0cd0*/  FADD R18, -R18, 1 ;  /* 0x3f80000012127421 */ /* 0x000fc80000000100 */
[----:B0-----:R-:W-:-:S07]  /*0ce0*/  FFMA R19, R16, -R18, R19 ;  /* 0x8000001210137223 */ /* 0x001fce0000000013 */
.L_x_44:
[----:B------:R-:W-:Y:S05]  /*0cf0*/  BSYNC.RECONVERGENT B2 ;  /* 0x0000000000027941 */ /* 0x000fea0003800200 */
.L_x_43:
[----:B------:R0:W-:Y:S02]  /*0d00*/  STS [R2], R19 ;  /* 0x0000001302007388 */ /* 0x0001e40000000800 */
.L_x_38:
[----:B------:R-:W-:Y:S05]  /*0d10*/  BSYNC.RECONVERGENT B0 ;  /* 0x0000000000007941 */ /* 0x000fea0003800200 */
.L_x_37:
[----:B------:R-:W-:Y:S02]  /*0d20*/  IADD3 R4, PT, PT, R3, R4, RZ ;  /* 0x0000000403047210 */ /* 0x000fe40007ffe0ff */
[----:B------:R-:W-:Y:S02]  /*0d30*/  IADD3 R8, PT, PT, R8, 0x1, RZ ;  /* 0x0000000108087810 */ /* 0x000fe40007ffe0ff */
[----:B------:R-:W-:Y:S02]  /*0d40*/  ISETP.GE.AND P0, PT, R4, R9, PT ;  /* 0x000000090400720c */ /* 0x000fe40003f06270 */
[----:B------:R-:W-:Y:S02]  /*0d50*/  IADD3 R7, PT, PT, R7, 0x1, RZ ;  /* 0x0000000107077810 */ /* 0x000fe40007ffe0ff */
[----:B------:R-:W-:-:S09]  /*0d60*/  IADD3 R6, PT, PT, R6, 0x1, RZ ;  /* 0x0000000106067810 */ /* 0x000fd20007ffe0ff */
[----:B------:R-:W-:Y:S05]  /*0d70*/  @!P0 BRA `(.L_x_49) ;  /* 0xfffffff4000c8947 */ /* 0x000fea000383ffff */
.L_x_36:
[----:B------:R-:W-:Y:S05]  /*0d80*/  BSYNC.RECONVERGENT B1 ;  /* 0x0000000000017941 */ /* 0x000fea0003800200 */
.L_x_35:
[----:B------:R-:W-:Y:S01]  /*0d90*/  BAR.SYNC.DEFER_BLOCKING 0x0 ;  /* 0x0000000000007b1d */ /* 0x000fe20000010000 */
[----:B------:R-:W-:-:S13]  /*0da0*/  ISETP.NE.AND P0, PT, R0, RZ, PT ;  /* 0x000000ff0000720c */ /* 0x000fda0003f05270 */
[----:B------:R-:W-:Y:S05]  /*0db0*/  @P0 EXIT ;  /* 0x000000000000094d */ /* 0x000fea0003800000 */
[----:B------:R-:W-:Y:S01]  /*0dc0*/  UISETP.GE.U32.AND UP0, UPT, UR9, 0x10, UPT ;  /* 0x000000100900788c */ /* 0x000fe2000bf06070 */
[----:B0-----:R-:W-:Y:S01]  /*0dd0*/  HFMA2 R19, -RZ, RZ, 0, 0 ;  /* 0x00000000ff137431 */ /* 0x001fe200000001ff */
[----:B------:R-:W-:Y:S01]  /*0de0*/  ULOP3.LUT UR8, UR9, 0xf, URZ, 0xc0, !UPT ;  /* 0x0000000f09087892 */ /* 0x000fe2000f8ec0ff */
[----:B------:R-:W-:-:S06]  /*0df0*/  UMOV UR4, URZ ;  /* 0x000000ff00047c82 */ /* 0x000fcc0008000000 */
[----:B------:R-:W-:Y:S05]  /*0e00*/  BRA.U !UP0, `(.L_x_50) ;  /* 0x0000000108807547 */ /* 0x000fea000b800000 */
[----:B------:R-:W0:Y:S01]  /*0e10*/  S2UR UR6, SR_CgaCtaId ;  /* 0x00000000000679c3 */ /* 0x000e220000008800 */
[----:B------:R-:W-:Y:S01]  /*0e20*/  UMOV UR4, 0x400 ;  /* 0x0000040000047882 */ /* 0x000fe20000000000 */
[----:B------:R-:W-:Y:S01]  /*0e30*/  ULOP3.LUT UR5, UR9, 0xfffffff0, URZ, 0xc0, !UPT ;  /* 0xfffffff009057892 */ /* 0x000fe2000f8ec0ff */
[----:B------:R-:W-:Y:S01]  /*0e40*/  MOV R19, RZ ;  /* 0x000000ff00137202 */ /* 0x000fe20000000f00 */
[----:B0-----:R-:W-:Y:S02]  /*0e50*/  ULEA UR7, UR6, UR4, 0x18 ;  /* 0x0000000406077291 */ /* 0x001fe4000f8ec0ff */
[----:B------:R-:W-:Y:S02]  /*0e60*/  UIADD3 UR6, UPT, UPT, -UR5, URZ, URZ ;  /* 0x000000ff05067290 */ /* 0x000fe4000fffe1ff */
[----:B------:R-:W-:Y:S02]  /*0e70*/  ULOP3.LUT UR4, UR9, 0x7f0, URZ, 0xc0, !UPT ;  /* 0x000007f009047892 */ /* 0x000fe4000f8ec0ff */
[----:B------:R-:W-:-:S12]  /*0e80*/  UIADD3 UR5, UPT, UPT, UR7, 0x20, URZ ;  /* 0x0000002007057890 */ /* 0x000fd8000fffe0ff */
.L_x_51:
[----:B------:R-:W0:Y:S01]  /*0e90*/  LDS.128 R12, [UR5+-0x20] ;  /* 0xffffe005ff0c7984 */ /* 0x000e220008000c00 */
[----:B------:R-:W-:-:S03]  /*0ea0*/  UIADD3 UR6, UPT, UPT, UR6, 0x10, URZ ;  /* 0x0000001006067890 */ /* 0x000fc6000fffe0ff */
[----:B------:R-:W2:Y:S01]  /*0eb0*/  LDS.128 R8, [UR5+-0x10] ;  /* 0xfffff005ff087984 */ /* 0x000ea20008000c00 */
[----:B------:R-:W-:-:S03]  /*0ec0*/  UISETP.NE.AND UP0, UPT, UR6, URZ, UPT ;  /* 0x000000ff0600728c */ /* 0x000fc6000bf05270 */
[----:B------:R-:W3:Y:S01]  /*0ed0*/  LDS.128 R4, [UR5] ;  /* 0x00000005ff047984 */ /* 0x000ee20008000c00 */
[----:B0-----:R-:W-:-:S03]  /*0ee0*/  FFMA R12, R12, 0.5, R19 ;  /* 0x3f0000000c0c7823 */ /* 0x001fc60000000013 */
[----:B-----5:R-:W0:Y:S01]  /*0ef0*/  LDS.128 R16, [UR5+0x10] ;  /* 0x00001005ff107984 */ /* 0x020e220008000c00 */
[----:B------:R-:W-:Y:S01]  /*0f00*/  UIADD3 UR5, UPT, UPT, UR5, 0x40, URZ ;  /* 0x0000004005057890 */ /* 0x000fe2000fffe0ff */
[----:B------:R-:W-:-:S04]  /*0f10*/  FFMA R13, R13, 0.5, R12 ;  /* 0x3f0000000d0d7823 */ /* 0x000fc8000000000c */
[----:B------:R-:W-:-:S04]  /*0f20*/  FFMA R14, R14, 0.5, R13 ;  /* 0x3f0000000e0e7823 */ /* 0x000fc8000000000d */
[----:B------:R-:W-:-:S04]  /*0f30*/  FFMA R15, R15, 0.5, R14 ;  /* 0x3f0000000f0f7823 */ /* 0x000fc8000000000e */
[----:B--2---:R-:W-:-:S04]  /*0f40*/  FFMA R8, R8, 0.5, R15 ;  /* 0x3f00000008087823 */ /* 0x004fc8000000000f */
[----:B------:R-:W-:-:S04]  /*0f50*/  FFMA R9, R9, 0.5, R8 ;  /* 0x3f00000009097823 */ /* 0x000fc80000000008 */
[----:B------:R-:W-:-:S04]  /*0f60*/  FFMA R10, R10, 0.5, R9 ;  /* 0x3f0000000a0a7823 */ /* 0x000fc80000000009 */
[----:B------:R-:W-:-:S04]  /*0f70*/  FFMA R11, R11, 0.5, R10 ;  /* 0x3f0000000b0b7823 */ /* 0x000fc8000000000a */
[----:B---3--:R-:W-:-:S04]  /*0f80*/  FFMA R4, R4, 0.5, R11 ;  /* 0x3f00000004047823 */ /* 0x008fc8000000000b */
[----:B------:R-:W-:-:S04]  /*0f90*/  FFMA R5, R5, 0.5, R4 ;  /* 0x3f00000005057823 */ /* 0x000fc80000000004 */
[----:B------:R-:W-:-:S04]  /*0fa0*/  FFMA R6, R6, 0.5, R5 ;  /* 0x3f00000006067823 */ /* 0x000fc80000000005 */
[----:B------:R-:W-:-:S04]  /*0fb0*/  FFMA R7, R7, 0.5, R6 ;  /* 0x3f00000007077823 */ /* 0x000fc80000000006 */
[----:B0-----:R-:W-:-:S04]  /*0fc0*/  FFMA R16, R16, 0.5, R7 ;  /* 0x3f00000010107823 */ /* 0x001fc80000000007 */
[----:B------:R-:W-:-:S04]  /*0fd0*/  FFMA R17, R17, 0.5, R16 ;  /* 0x3f00000011117823 */ /* 0x000fc80000000010 */
[----:B------:R-:W-:-:S04]  /*0fe0*/  FFMA R18, R18, 0.5, R17 ;  /* 0x3f00000012127823 */ /* 0x000fc80000000011 */
[----:B------:R-:W-:Y:S01]  /*0ff0*/  FFMA R19, R19, 0.5, R18 ;  /* 0x3f00000013137823 */ /* 0x000fe20000000012 */
[----:B------:R-:W-:Y:S06]  /*1000*/  BRA.U UP0, `(.L_x_51) ;  /* 0xfffffffd00a07547 */ /* 0x000fec000b83ffff */
.L_x_50:
[----:B------:R-:W-:-:S09]  /*1010*/  UISETP.NE.AND UP0, UPT, UR8, URZ, UPT ;  /* 0x000000ff0800728c */ /* 0x000fd2000bf05270 */
[----:B------:R-:W-:Y:S05]  /*1020*/  BRA.U !UP0, `(.L_x_52) ;  /* 0x0000000108b87547 */ /* 0x000fea000b800000 */
[----:B------:R-:W-:Y:S02]  /*1030*/  UISETP.GE.U32.AND UP0, UPT, UR8, 0x8, UPT ;  /* 0x000000080800788c */ /* 0x000fe4000bf06070 */
[----:B------:R-:W-:-:S04]  /*1040*/  ULOP3.LUT UR7, UR9, 0x7, URZ, 0xc0, !UPT ;  /* 0x0000000709077892 */ /* 0x000fc8000f8ec0ff */
[----:B------:R-:W-:-:S03]  /*1050*/  UISETP.NE.AND UP1, UPT, UR7, URZ, UPT ;  /* 0x000000ff0700728c */ /* 0x000fc6000bf25270 */
[----:B------:R-:W-:Y:S08]  /*1060*/  BRA.U !UP0, `(.L_x_53) ;  /* 0x00000001083c7547 */ /* 0x000ff0000b800000 */
[----:B------:R-:W0:Y:S01]  /*1070*/  S2UR UR6, SR_CgaCtaId ;  /* 0x00000000000679c3 */ /* 0x000e220000008800 */
[----:B------:R-:W-:Y:S02]  /*1080*/  UMOV UR5, 0x400 ;  /* 0x0000040000057882 */ /* 0x000fe40000000000 */
[----:B0-----:R-:W-:-:S04]  /*1090*/  ULEA UR5, UR6, UR5, 0x18 ;  /* 0x0000000506057291 */ /* 0x001fc8000f8ec0ff */
[----:B------:R-:W-:Y:S02]  /*10a0*/  ULEA UR5, UR4, UR5, 0x2 ;  /* 0x0000000504057291 */ /* 0x000fe4000f8e10ff */
[----:B------:R-:W-:-:S07]  /*10b0*/  UIADD3 UR4, UPT, UPT, UR4, 0x8, URZ ;  /* 0x0000000804047890 */ /* 0x000fce000fffe0ff */
[----:B------:R-:W0:Y:S04]  /*10c0*/  LDS.128 R8, [UR5] ;  /* 0x00000005ff087984 */ /* 0x000e280008000c00 */
[----:B------:R-:W2:Y:S01]  /*10d0*/  LDS.128 R4, [UR5+0x10] ;  /* 0x00001005ff047984 */ /* 0x000ea20008000c00 */
[----:B0-----:R-:W-:-:S04]  /*10e0*/  FFMA R8, R8, 0.5, R19 ;  /* 0x3f00000008087823 */ /* 0x001fc80000000013 */
[----:B------:R-:W-:-:S04]  /*10f0*/  FFMA R9, R9, 0.5, R8 ;  /* 0x3f00000009097823 */ /* 0x000fc80000000008 */
[----:B------:R-:W-:-:S04]  /*1100*/  FFMA R10, R10, 0.5, R9 ;  /* 0x3f0000000a0a7823 */ /* 0x000fc80000000009 */
[----:B------:R-:W-:-:S04]  /*1110*/  FFMA R11, R11, 0.5, R10 ;  /* 0x3f0000000b0b7823 */ /* 0x000fc8000000000a */
[----:B--2---:R-:W-:-:S04]  /*1120*/  FFMA R4, R4, 0.5, R11 ;  /* 0x3f00000004047823 */ /* 0x004fc8000000000b */
[----:B------:R-:W-:-:S04]  /*1130*/  FFMA R5, R5, 0.5, R4 ;  /* 0x3f00000005057823 */ /* 0x000fc80000000004 */
[----:B------:R-:W-:-:S04]  /*1140*/  FFMA R6, R6, 0.5, R5 ;  /* 0x3f00000006067823 */ /* 0x000fc80000000005 */
[----:B------:R-:W-:-:S07]  /*1150*/  FFMA R19, R7, 0.5, R6 ;  /* 0x3f00000007137823 */ /* 0x000fce0000000006 */
.L_x_53:
        /* <DEDUP_REMOVED lines=10> */
[----:B------:R-:W0:Y:S02]  /*1200*/  LDS.128 R4, [UR6] ;  /* 0x00000006ff047984 */ /* 0x000e240008000c00 */
[----:B0-----:R-:W-:-:S04]  /*1210*/  FFMA R4, R4, 0.5, R19 ;  /* 0x3f00000004047823 */ /* 0x001fc80000000013 */
[----:B------:R-:W-:-:S04]  /*1220*/  FFMA R5, R5, 0.5, R4 ;  /* 0x3f00000005057823 */ /* 0x000fc80000000004 */
[----:B------:R-:W-:-:S04]  /*1230*/  FFMA R6, R6, 0.5, R5 ;  /* 0x3f00000006067823 */ /* 0x000fc80000000005 */
[----:B------:R-:W-:-:S07]  /*1240*/  FFMA R19, R7, 0.5, R6 ;  /* 0x3f00000007137823 */ /* 0x000fce0000000006 */
.L_x_54:
[----:B------:R-:W-:Y:S05]  /*1250*/  BRA.U !UP1, `(.L_x_52) ;  /* 0x00000001092c7547 */ /* 0x000fea000b800000 */
[----:B------:R-:W0:Y:S01]  /*1260*/  S2UR UR7, SR_CgaCtaId ;  /* 0x00000000000779c3 */ /* 0x000e220000008800 */
[----:B------:R-:W-:Y:S01]  /*1270*/  UMOV UR6, 0x400 ;  /* 0x0000040000067882 */ /* 0x000fe20000000000 */
[----:B------:R-:W-:Y:S02]  /*1280*/  UIADD3 UR5, UPT, UPT, -UR5, URZ, URZ ;  /* 0x000000ff05057290 */ /* 0x000fe4000fffe1ff */
[----:B0-----:R-:W-:-:S04]  /*1290*/  ULEA UR6, UR7, UR6, 0x18 ;  /* 0x0000000607067291 */ /* 0x001fc8000f8ec0ff */
[----:B------:R-:W-:-:S12]  /*12a0*/  ULEA UR4, UR4, UR6, 0x2 ;  /* 0x0000000604047291 */ /* 0x000fd8000f8e10ff */
.L_x_55:
[----:B------:R-:W0:Y:S01]  /*12b0*/  LDS R0, [UR4] ;  /* 0x00000004ff007984 */ /* 0x000e220008000800 */
[----:B------:R-:W-:Y:S02]  /*12c0*/  UIADD3 UR5, UPT, UPT, UR5, 0x1, URZ ;  /* 0x0000000105057890 */ /* 0x000fe4000fffe0ff */
[----:B------:R-:W-:Y:S02]  /*12d0*/  UIADD3 UR4, UPT, UPT, UR4, 0x4, URZ ;  /* 0x0000000404047890 */ /* 0x000fe4000fffe0ff */
[----:B------:R-:W-:Y:S01]  /*12e0*/  UISETP.NE.AND UP0, UPT, UR5, URZ, UPT ;  /* 0x000000ff0500728c */ /* 0x000fe2000bf05270 */
[----:B0-----:R-:W-:-:S08]  /*12f0*/  FFMA R19, R0, 0.5, R19 ;  /* 0x3f00000000137823 */ /* 0x001fd00000000013 */
[----:B------:R-:W-:Y:S05]  /*1300*/  BRA.U UP0, `(.L_x_55) ;  /* 0xfffffffd00e87547 */ /* 0x000fea000b83ffff */
.L_x_52:
[----:B-1----:R-:W0:Y:S02]  /*1310*/  LDC.64 R2, c[0x0][0x398] ;  /* 0x0000e600ff027b82 */ /* 0x002e240000000a00 */
[----:B0-----:R-:W-:Y:S01]  /*1320*/  REDG.E.ADD.F32.FTZ.RN.STRONG.GPU desc[UR10][R2.64], R19 ;  /* 0x00000013020079a6 */ /* 0x001fe2000c12f30a */
[----:B------:R-:W-:Y:S05]  /*1330*/  EXIT ;  /* 0x000000000000794d */ /* 0x000fea0003800000 */
.L_x_56:
        /* <DEDUP_REMOVED lines=12> */
.L_x_60:


//--------------------- .nv.shared.evaluate_population_fitness --------------------------
	.section	.nv.shared.evaluate_population_fitness,"aw",@nobits
	.sectionflags	@""
	.align	16
	.zero		1024


//--------------------- .nv.shared.reserved.0     --------------------------
	.section	.nv.shared.reserved.0,"aw",@nobits
	.weak		__nv_reservedSMEM_offset_0_alias
	.size		__nv_reservedSMEM_offset_0_alias, 0, 64
	.other		__nv_reservedSMEM_offset_0_alias,@"STO_CUDA_RESERVED_SHARED STV_DEFAULT"
__nv_reservedSMEM_offset_0_alias:
	.zero		0
	.zero		64


//--------------------- .nv.shared.population_migration --------------------------
	.section	.nv.shared.population_migration,"aw",@nobits
	.sectionflags	@""
	.align	16
	.zero		1024


//--------------------- .nv.shared.annealing_module --------------------------
	.section	.nv.shared.annealing_module,"aw",@nobits
	.sectionflags	@""
	.align	16
	.zero		1024


//--------------------- .nv.shared.calculate_cut_val --------------------------
	.section	.nv.shared.calculate_cut_val,"aw",@nobits
	.sectionflags	@""
	.align	16
	.zero		1024


//--------------------- .nv.constant0.evaluate_population_fitness --------------------------
	.section	.nv.constant0.evaluate_population_fitness,"a",@progbits
	.sectionflags	@""
	.align	4
.nv.constant0.evaluate_population_fitness:
	.zero		928


//--------------------- .nv.constant0.population_migration --------------------------
	.section	.nv.constant0.population_migration,"a",@progbits
	.sectionflags	@""
	.align	4
.nv.constant0.population_migration:
	.zero		932


//--------------------- .nv.constant0.annealing_module --------------------------
	.section	.nv.constant0.annealing_module,"a",@progbits
	.sectionflags	@""
	.align	4
.nv.constant0.annealing_module:
	.zero		964


//--------------------- .nv.constant0.calculate_cut_val --------------------------
	.section	.nv.constant0.calculate_cut_val,"a",@progbits
	.sectionflags	@""
	.align	4
.nv.constant0.calculate_cut_val:
	.zero		928


//--------------------- SYMBOLS --------------------------

	.type		.nv.reservedSmem.offset0,@object
	.size		.nv.reservedSmem.offset0,0x4
	.type		.nv.reservedSmem.cap,@object
	.size		.nv.reservedSmem.cap,0x4
